//
// Generated by NVIDIA NVVM Compiler
//
// Compiler Build ID: CL-36424714
// Cuda compilation tools, release 13.0, V13.0.88
// Based on NVVM 20.0.0
//

.version 9.0
.target sm_100
.address_size 64

	// .globl	_Z23computeDivergenceKernelPfS_Phiii

.visible .entry _Z23computeDivergenceKernelPfS_Phiii(
	.param .u64 .ptr .align 1 _Z23computeDivergenceKernelPfS_Phiii_param_0,
	.param .u64 .ptr .align 1 _Z23computeDivergenceKernelPfS_Phiii_param_1,
	.param .u64 .ptr .align 1 _Z23computeDivergenceKernelPfS_Phiii_param_2,
	.param .u32 _Z23computeDivergenceKernelPfS_Phiii_param_3,
	.param .u32 _Z23computeDivergenceKernelPfS_Phiii_param_4,
	.param .u32 _Z23computeDivergenceKernelPfS_Phiii_param_5
)
{
	.reg .pred 	%p<36>;
	.reg .b16 	%rs<8>;
	.reg .b32 	%r<44>;
	.reg .b32 	%f<51>;
	.reg .b64 	%rd<39>;

	ld.param.u64 	%rd5, [_Z23computeDivergenceKernelPfS_Phiii_param_0];
	ld.param.u64 	%rd6, [_Z23computeDivergenceKernelPfS_Phiii_param_1];
	ld.param.u64 	%rd7, [_Z23computeDivergenceKernelPfS_Phiii_param_2];
	ld.param.u32 	%r12, [_Z23computeDivergenceKernelPfS_Phiii_param_3];
	ld.param.u32 	%r15, [_Z23computeDivergenceKernelPfS_Phiii_param_4];
	ld.param.u32 	%r14, [_Z23computeDivergenceKernelPfS_Phiii_param_5];
	cvta.to.global.u64 	%rd1, %rd5;
	cvta.to.global.u64 	%rd2, %rd6;
	cvta.to.global.u64 	%rd3, %rd7;
	mov.u32 	%r16, %ctaid.x;
	mov.u32 	%r17, %ntid.x;
	mov.u32 	%r18, %tid.x;
	mad.lo.s32 	%r1, %r16, %r17, %r18;
	mov.u32 	%r19, %ctaid.y;
	mov.u32 	%r20, %ntid.y;
	mov.u32 	%r21, %tid.y;
	mad.lo.s32 	%r22, %r19, %r20, %r21;
	mov.u32 	%r23, %ctaid.z;
	mov.u32 	%r24, %ntid.z;
	mov.u32 	%r25, %tid.z;
	mad.lo.s32 	%r3, %r23, %r24, %r25;
	setp.ge.s32 	%p1, %r1, %r12;
	setp.ge.s32 	%p2, %r22, %r15;
	or.pred  	%p3, %p1, %p2;
	setp.ge.s32 	%p4, %r3, %r14;
	or.pred  	%p5, %p3, %p4;
	@%p5 bra 	$L__BB0_28;
	mul.lo.s32 	%r4, %r15, %r3;
	add.s32 	%r5, %r4, %r22;
	mul.lo.s32 	%r6, %r5, %r12;
	add.s32 	%r7, %r6, %r1;
	cvt.s64.s32 	%rd8, %r7;
	add.s64 	%rd4, %rd3, %rd8;
	ld.global.u8 	%rs1, [%rd4];
	setp.eq.s16 	%p6, %rs1, 0;
	@%p6 bra 	$L__BB0_3;
	mul.wide.s32 	%rd9, %r7, 4;
	add.s64 	%rd10, %rd2, %rd9;
	mov.b32 	%r26, 0;
	st.global.u32 	[%rd10], %r26;
	bra.uni 	$L__BB0_28;
$L__BB0_3:
	add.s32 	%r27, %r12, -1;
	setp.ge.s32 	%p7, %r1, %r27;
	setp.lt.s32 	%p8, %r1, 1;
	mov.f32 	%f47, 0f00000000;
	or.pred  	%p9, %p8, %p7;
	mov.f32 	%f42, 0f00000000;
	@%p9 bra 	$L__BB0_11;
	add.s32 	%r28, %r1, 1;
	setp.ge.s32 	%p10, %r28, %r12;
	@%p10 bra 	$L__BB0_7;
	cvt.u64.u32 	%rd11, %r6;
	cvt.u64.u32 	%rd12, %r1;
	add.s64 	%rd13, %rd11, %rd12;
	add.s64 	%rd14, %rd3, %rd13;
	ld.global.u8 	%rs2, [%rd14+1];
	setp.ne.s16 	%p11, %rs2, 0;
	@%p11 bra 	$L__BB0_7;
	mad.lo.s32 	%r29, %r7, 3, 3;
	mul.wide.u32 	%rd15, %r29, 4;
	add.s64 	%rd16, %rd1, %rd15;
	ld.global.f32 	%f42, [%rd16];
$L__BB0_7:
	setp.gt.s32 	%p12, %r1, %r12;
	mov.f32 	%f43, 0f00000000;
	@%p12 bra 	$L__BB0_10;
	add.s32 	%r8, %r7, -1;
	cvt.u64.u32 	%rd17, %r8;
	add.s64 	%rd18, %rd3, %rd17;
	ld.global.u8 	%rs3, [%rd18];
	setp.ne.s16 	%p13, %rs3, 0;
	@%p13 bra 	$L__BB0_10;
	mul.lo.s32 	%r30, %r8, 3;
	mul.wide.u32 	%rd19, %r30, 4;
	add.s64 	%rd20, %rd1, %rd19;
	ld.global.f32 	%f43, [%rd20];
$L__BB0_10:
	sub.f32 	%f24, %f42, %f43;
	fma.rn.f32 	%f47, %f24, 0f41800000, 0f00000000;
$L__BB0_11:
	add.s32 	%r31, %r15, -1;
	setp.ge.u32 	%p14, %r22, %r31;
	setp.eq.s32 	%p15, %r22, 0;
	or.pred  	%p16, %p15, %p14;
	mov.f32 	%f45, 0f00000000;
	@%p16 bra 	$L__BB0_19;
	add.s32 	%r32, %r22, 1;
	setp.lt.s32 	%p17, %r1, 0;
	setp.ge.u32 	%p18, %r32, %r15;
	or.pred  	%p19, %p17, %p18;
	@%p19 bra 	$L__BB0_15;
	cvt.s64.s32 	%rd21, %r12;
	add.s64 	%rd22, %rd4, %rd21;
	ld.global.u8 	%rs4, [%rd22];
	setp.ne.s16 	%p20, %rs4, 0;
	@%p20 bra 	$L__BB0_15;
	add.s32 	%r33, %r7, %r12;
	mul.lo.s32 	%r34, %r33, 3;
	mul.wide.s32 	%rd23, %r34, 4;
	add.s64 	%rd24, %rd1, %rd23;
	ld.global.f32 	%f45, [%rd24+4];
$L__BB0_15:
	setp.lt.s32 	%p21, %r1, 0;
	setp.gt.u32 	%p22, %r22, %r15;
	or.pred  	%p23, %p21, %p22;
	mov.f32 	%f46, 0f00000000;
	@%p23 bra 	$L__BB0_18;
	add.s32 	%r35, %r5, -1;
	mad.lo.s32 	%r9, %r35, %r12, %r1;
	cvt.s64.s32 	%rd25, %r9;
	add.s64 	%rd26, %rd3, %rd25;
	ld.global.u8 	%rs5, [%rd26];
	setp.ne.s16 	%p24, %rs5, 0;
	@%p24 bra 	$L__BB0_18;
	mul.lo.s32 	%r36, %r9, 3;
	mul.wide.s32 	%rd27, %r36, 4;
	add.s64 	%rd28, %rd1, %rd27;
	ld.global.f32 	%f46, [%rd28+4];
$L__BB0_18:
	sub.f32 	%f29, %f45, %f46;
	div.rn.f32 	%f30, %f29, 0f3E100000;
	add.f32 	%f47, %f47, %f30;
$L__BB0_19:
	add.s32 	%r37, %r14, -1;
	setp.ge.u32 	%p25, %r3, %r37;
	setp.eq.s32 	%p26, %r3, 0;
	or.pred  	%p27, %p26, %p25;
	mov.f32 	%f48, 0f00000000;
	@%p27 bra 	$L__BB0_27;
	add.s32 	%r38, %r3, 1;
	setp.lt.s32 	%p28, %r1, 0;
	setp.ge.u32 	%p29, %r38, %r14;
	or.pred  	%p30, %p28, %p29;
	@%p30 bra 	$L__BB0_23;
	add.s32 	%r39, %r5, %r15;
	mad.lo.s32 	%r10, %r39, %r12, %r1;
	cvt.s64.s32 	%rd29, %r10;
	add.s64 	%rd30, %rd3, %rd29;
	ld.global.u8 	%rs6, [%rd30];
	setp.ne.s16 	%p31, %rs6, 0;
	@%p31 bra 	$L__BB0_23;
	mul.lo.s32 	%r40, %r10, 3;
	mul.wide.s32 	%rd31, %r40, 4;
	add.s64 	%rd32, %rd1, %rd31;
	ld.global.f32 	%f48, [%rd32+8];
$L__BB0_23:
	setp.lt.s32 	%p32, %r1, 0;
	setp.gt.u32 	%p33, %r3, %r14;
	or.pred  	%p34, %p32, %p33;
	mov.f32 	%f49, 0f00000000;
	@%p34 bra 	$L__BB0_26;
	sub.s32 	%r41, %r4, %r15;
	add.s32 	%r42, %r41, %r22;
	mad.lo.s32 	%r11, %r42, %r12, %r1;
	cvt.s64.s32 	%rd33, %r11;
	add.s64 	%rd34, %rd3, %rd33;
	ld.global.u8 	%rs7, [%rd34];
	setp.ne.s16 	%p35, %rs7, 0;
	@%p35 bra 	$L__BB0_26;
	mul.lo.s32 	%r43, %r11, 3;
	mul.wide.s32 	%rd35, %r43, 4;
	add.s64 	%rd36, %rd1, %rd35;
	ld.global.f32 	%f49, [%rd36+8];
$L__BB0_26:
	sub.f32 	%f35, %f48, %f49;
	fma.rn.f32 	%f47, %f35, 0f41000000, %f47;
$L__BB0_27:
	mul.wide.s32 	%rd37, %r7, 4;
	add.s64 	%rd38, %rd2, %rd37;
	st.global.f32 	[%rd38], %f47;
$L__BB0_28:
	ret;

}
	// .globl	_Z22pressureJacobianKernelPfS_S_Phiiif
.visible .entry _Z22pressureJacobianKernelPfS_S_Phiiif(
	.param .u64 .ptr .align 1 _Z22pressureJacobianKernelPfS_S_Phiiif_param_0,
	.param .u64 .ptr .align 1 _Z22pressureJacobianKernelPfS_S_Phiiif_param_1,
	.param .u64 .ptr .align 1 _Z22pressureJacobianKernelPfS_S_Phiiif_param_2,
	.param .u64 .ptr .align 1 _Z22pressureJacobianKernelPfS_S_Phiiif_param_3,
	.param .u32 _Z22pressureJacobianKernelPfS_S_Phiiif_param_4,
	.param .u32 _Z22pressureJacobianKernelPfS_S_Phiiif_param_5,
	.param .u32 _Z22pressureJacobianKernelPfS_S_Phiiif_param_6,
	.param .f32 _Z22pressureJacobianKernelPfS_S_Phiiif_param_7
)
{
	.reg .pred 	%p<32>;
	.reg .b16 	%rs<8>;
	.reg .b32 	%r<58>;
	.reg .b32 	%f<38>;
	.reg .b64 	%rd<39>;

	ld.param.u64 	%rd6, [_Z22pressureJacobianKernelPfS_S_Phiiif_param_0];
	ld.param.u64 	%rd7, [_Z22pressureJacobianKernelPfS_S_Phiiif_param_1];
	ld.param.u64 	%rd5, [_Z22pressureJacobianKernelPfS_S_Phiiif_param_2];
	ld.param.u64 	%rd8, [_Z22pressureJacobianKernelPfS_S_Phiiif_param_3];
	ld.param.u32 	%r21, [_Z22pressureJacobianKernelPfS_S_Phiiif_param_4];
	ld.param.u32 	%r24, [_Z22pressureJacobianKernelPfS_S_Phiiif_param_5];
	ld.param.u32 	%r23, [_Z22pressureJacobianKernelPfS_S_Phiiif_param_6];
	ld.param.f32 	%f13, [_Z22pressureJacobianKernelPfS_S_Phiiif_param_7];
	cvta.to.global.u64 	%rd1, %rd6;
	cvta.to.global.u64 	%rd2, %rd7;
	cvta.to.global.u64 	%rd3, %rd8;
	mov.u32 	%r25, %ctaid.x;
	mov.u32 	%r26, %ntid.x;
	mov.u32 	%r27, %tid.x;
	mad.lo.s32 	%r1, %r25, %r26, %r27;
	mov.u32 	%r28, %ctaid.y;
	mov.u32 	%r29, %ntid.y;
	mov.u32 	%r30, %tid.y;
	mad.lo.s32 	%r31, %r28, %r29, %r30;
	mov.u32 	%r32, %ctaid.z;
	mov.u32 	%r33, %ntid.z;
	mov.u32 	%r34, %tid.z;
	mad.lo.s32 	%r3, %r32, %r33, %r34;
	setp.ge.s32 	%p1, %r1, %r21;
	setp.ge.s32 	%p2, %r31, %r24;
	or.pred  	%p3, %p1, %p2;
	setp.ge.s32 	%p4, %r3, %r23;
	or.pred  	%p5, %p3, %p4;
	@%p5 bra 	$L__BB1_24;
	mul.lo.s32 	%r4, %r24, %r3;
	add.s32 	%r5, %r4, %r31;
	mad.lo.s32 	%r6, %r5, %r21, %r1;
	cvt.s64.s32 	%rd9, %r6;
	add.s64 	%rd4, %rd3, %rd9;
	ld.global.u8 	%rs1, [%rd4];
	setp.eq.s16 	%p6, %rs1, 0;
	mov.f32 	%f33, 0f00000000;
	@%p6 bra 	$L__BB1_3;
	mul.wide.s32 	%rd10, %r6, 4;
	add.s64 	%rd11, %rd2, %rd10;
	mov.b32 	%r35, 0;
	st.global.u32 	[%rd11], %r35;
	bra.uni 	$L__BB1_24;
$L__BB1_3:
	setp.lt.s32 	%p7, %r1, 1;
	setp.gt.s32 	%p8, %r1, %r21;
	mov.b32 	%r53, 0;
	or.pred  	%p9, %p7, %p8;
	@%p9 bra 	$L__BB1_6;
	ld.global.u8 	%rs2, [%rd4+-1];
	setp.ne.s16 	%p10, %rs2, 0;
	@%p10 bra 	$L__BB1_6;
	add.s32 	%r39, %r6, -1;
	mul.wide.s32 	%rd12, %r39, 4;
	add.s64 	%rd13, %rd1, %rd12;
	ld.global.f32 	%f16, [%rd13];
	add.f32 	%f33, %f16, 0f00000000;
	mov.b32 	%r53, 1;
$L__BB1_6:
	add.s32 	%r40, %r1, 1;
	setp.lt.s32 	%p11, %r1, -1;
	setp.ge.s32 	%p12, %r40, %r21;
	or.pred  	%p13, %p11, %p12;
	@%p13 bra 	$L__BB1_9;
	ld.global.u8 	%rs3, [%rd4+1];
	setp.ne.s16 	%p14, %rs3, 0;
	@%p14 bra 	$L__BB1_9;
	add.s32 	%r41, %r6, 1;
	mul.wide.s32 	%rd14, %r41, 4;
	add.s64 	%rd15, %rd1, %rd14;
	ld.global.f32 	%f17, [%rd15];
	add.f32 	%f33, %f33, %f17;
	add.s32 	%r53, %r53, 1;
$L__BB1_9:
	setp.lt.s32 	%p15, %r1, 0;
	add.s32 	%r42, %r31, -1;
	setp.ge.u32 	%p16, %r42, %r24;
	or.pred  	%p17, %p15, %p16;
	@%p17 bra 	$L__BB1_12;
	add.s32 	%r43, %r5, -1;
	mad.lo.s32 	%r10, %r43, %r21, %r1;
	cvt.s64.s32 	%rd16, %r10;
	add.s64 	%rd17, %rd3, %rd16;
	ld.global.u8 	%rs4, [%rd17];
	setp.ne.s16 	%p18, %rs4, 0;
	@%p18 bra 	$L__BB1_12;
	mul.wide.s32 	%rd18, %r10, 4;
	add.s64 	%rd19, %rd1, %rd18;
	ld.global.f32 	%f18, [%rd19];
	add.f32 	%f33, %f33, %f18;
	add.s32 	%r53, %r53, 1;
$L__BB1_12:
	setp.lt.s32 	%p19, %r1, 0;
	add.s32 	%r44, %r31, 1;
	setp.ge.u32 	%p20, %r44, %r24;
	or.pred  	%p21, %p19, %p20;
	@%p21 bra 	$L__BB1_15;
	cvt.s64.s32 	%rd20, %r21;
	add.s64 	%rd21, %rd4, %rd20;
	ld.global.u8 	%rs5, [%rd21];
	setp.ne.s16 	%p22, %rs5, 0;
	@%p22 bra 	$L__BB1_15;
	add.s32 	%r45, %r6, %r21;
	mul.wide.s32 	%rd22, %r45, 4;
	add.s64 	%rd23, %rd1, %rd22;
	ld.global.f32 	%f19, [%rd23];
	add.f32 	%f33, %f33, %f19;
	add.s32 	%r53, %r53, 1;
$L__BB1_15:
	setp.lt.s32 	%p23, %r1, 0;
	add.s32 	%r46, %r3, -1;
	setp.ge.u32 	%p24, %r46, %r23;
	or.pred  	%p25, %p23, %p24;
	@%p25 bra 	$L__BB1_18;
	sub.s32 	%r47, %r4, %r24;
	add.s32 	%r48, %r47, %r31;
	mad.lo.s32 	%r15, %r48, %r21, %r1;
	cvt.s64.s32 	%rd24, %r15;
	add.s64 	%rd25, %rd3, %rd24;
	ld.global.u8 	%rs6, [%rd25];
	setp.ne.s16 	%p26, %rs6, 0;
	@%p26 bra 	$L__BB1_18;
	mul.wide.s32 	%rd26, %r15, 4;
	add.s64 	%rd27, %rd1, %rd26;
	ld.global.f32 	%f20, [%rd27];
	add.f32 	%f33, %f33, %f20;
	add.s32 	%r53, %r53, 1;
$L__BB1_18:
	setp.lt.s32 	%p27, %r1, 0;
	add.s32 	%r49, %r3, 1;
	setp.ge.u32 	%p28, %r49, %r23;
	or.pred  	%p29, %p27, %p28;
	@%p29 bra 	$L__BB1_21;
	add.s32 	%r50, %r5, %r24;
	mad.lo.s32 	%r18, %r50, %r21, %r1;
	cvt.s64.s32 	%rd28, %r18;
	add.s64 	%rd29, %rd3, %rd28;
	ld.global.u8 	%rs7, [%rd29];
	setp.ne.s16 	%p30, %rs7, 0;
	@%p30 bra 	$L__BB1_21;
	mul.wide.s32 	%rd30, %r18, 4;
	add.s64 	%rd31, %rd1, %rd30;
	ld.global.f32 	%f21, [%rd31];
	add.f32 	%f33, %f33, %f21;
	add.s32 	%r53, %r53, 1;
$L__BB1_21:
	setp.ne.s32 	%p31, %r53, 0;
	@%p31 bra 	$L__BB1_23;
	mul.wide.s32 	%rd37, %r6, 4;
	add.s64 	%rd38, %rd2, %rd37;
	mov.b32 	%r51, 0;
	st.global.u32 	[%rd38], %r51;
	bra.uni 	$L__BB1_24;
$L__BB1_23:
	mov.f32 	%f22, 0fBB440000;
	div.rn.f32 	%f23, %f22, %f13;
	cvta.to.global.u64 	%rd32, %rd5;
	mul.wide.s32 	%rd33, %r6, 4;
	add.s64 	%rd34, %rd32, %rd33;
	ld.global.f32 	%f24, [%rd34];
	fma.rn.f32 	%f25, %f23, %f24, %f33;
	cvt.rn.f32.u32 	%f26, %r53;
	div.rn.f32 	%f27, %f25, %f26;
	add.s64 	%rd35, %rd1, %rd33;
	ld.global.f32 	%f28, [%rd35];
	mul.f32 	%f29, %f27, 0f3F19999A;
	fma.rn.f32 	%f30, %f28, 0f3ECCCCCC, %f29;
	add.s64 	%rd36, %rd2, %rd33;
	st.global.f32 	[%rd36], %f30;
$L__BB1_24:
	ret;

}
	// .globl	_Z30subtractPressureGradientKernelPfS_Phiiif
.visible .entry _Z30subtractPressureGradientKernelPfS_Phiiif(
	.param .u64 .ptr .align 1 _Z30subtractPressureGradientKernelPfS_Phiiif_param_0,
	.param .u64 .ptr .align 1 _Z30subtractPressureGradientKernelPfS_Phiiif_param_1,
	.param .u64 .ptr .align 1 _Z30subtractPressureGradientKernelPfS_Phiiif_param_2,
	.param .u32 _Z30subtractPressureGradientKernelPfS_Phiiif_param_3,
	.param .u32 _Z30subtractPressureGradientKernelPfS_Phiiif_param_4,
	.param .u32 _Z30subtractPressureGradientKernelPfS_Phiiif_param_5,
	.param .f32 _Z30subtractPressureGradientKernelPfS_Phiiif_param_6
)
{
	.reg .pred 	%p<36>;
	.reg .b16 	%rs<8>;
	.reg .b32 	%r<40>;
	.reg .b32 	%f<50>;
	.reg .b64 	%rd<41>;

	ld.param.u64 	%rd7, [_Z30subtractPressureGradientKernelPfS_Phiiif_param_0];
	ld.param.u64 	%rd8, [_Z30subtractPressureGradientKernelPfS_Phiiif_param_1];
	ld.param.u64 	%rd9, [_Z30subtractPressureGradientKernelPfS_Phiiif_param_2];
	ld.param.u32 	%r12, [_Z30subtractPressureGradientKernelPfS_Phiiif_param_3];
	ld.param.u32 	%r15, [_Z30subtractPressureGradientKernelPfS_Phiiif_param_4];
	ld.param.u32 	%r14, [_Z30subtractPressureGradientKernelPfS_Phiiif_param_5];
	ld.param.f32 	%f25, [_Z30subtractPressureGradientKernelPfS_Phiiif_param_6];
	cvta.to.global.u64 	%rd1, %rd8;
	cvta.to.global.u64 	%rd2, %rd7;
	cvta.to.global.u64 	%rd3, %rd9;
	mov.u32 	%r16, %ctaid.x;
	mov.u32 	%r17, %ntid.x;
	mov.u32 	%r18, %tid.x;
	mad.lo.s32 	%r1, %r16, %r17, %r18;
	mov.u32 	%r19, %ctaid.y;
	mov.u32 	%r20, %ntid.y;
	mov.u32 	%r21, %tid.y;
	mad.lo.s32 	%r22, %r19, %r20, %r21;
	mov.u32 	%r23, %ctaid.z;
	mov.u32 	%r24, %ntid.z;
	mov.u32 	%r25, %tid.z;
	mad.lo.s32 	%r3, %r23, %r24, %r25;
	setp.ge.s32 	%p1, %r1, %r12;
	setp.ge.s32 	%p2, %r22, %r15;
	or.pred  	%p3, %p1, %p2;
	setp.ge.s32 	%p4, %r3, %r14;
	or.pred  	%p5, %p3, %p4;
	@%p5 bra 	$L__BB2_34;
	mul.lo.s32 	%r4, %r15, %r3;
	add.s32 	%r5, %r4, %r22;
	mul.lo.s32 	%r6, %r5, %r12;
	add.s32 	%r7, %r6, %r1;
	cvt.s64.s32 	%rd10, %r7;
	add.s64 	%rd4, %rd3, %rd10;
	ld.global.u8 	%rs1, [%rd4];
	setp.eq.s16 	%p6, %rs1, 0;
	@%p6 bra 	$L__BB2_3;
	mul.lo.s32 	%r26, %r7, 3;
	mul.wide.s32 	%rd11, %r26, 4;
	add.s64 	%rd12, %rd2, %rd11;
	mov.b32 	%r27, 0;
	st.global.u32 	[%rd12], %r27;
	st.global.u32 	[%rd12+4], %r27;
	st.global.u32 	[%rd12+8], %r27;
	bra.uni 	$L__BB2_34;
$L__BB2_3:
	setp.lt.s32 	%p7, %r1, 1;
	add.s32 	%r28, %r12, -1;
	setp.ge.s32 	%p8, %r1, %r28;
	mul.wide.s32 	%rd13, %r7, 4;
	add.s64 	%rd5, %rd1, %rd13;
	mov.f32 	%f43, 0f00000000;
	or.pred  	%p9, %p7, %p8;
	@%p9 bra 	$L__BB2_13;
	add.s32 	%r29, %r1, 1;
	setp.ge.s32 	%p10, %r29, %r12;
	@%p10 bra 	$L__BB2_7;
	cvt.u64.u32 	%rd14, %r6;
	cvt.u64.u32 	%rd15, %r1;
	add.s64 	%rd6, %rd14, %rd15;
	add.s64 	%rd16, %rd3, %rd6;
	ld.global.u8 	%rs2, [%rd16+1];
	setp.ne.s16 	%p11, %rs2, 0;
	@%p11 bra 	$L__BB2_7;
	shl.b64 	%rd17, %rd6, 2;
	add.s64 	%rd18, %rd1, %rd17;
	ld.global.f32 	%f41, [%rd18+4];
	bra.uni 	$L__BB2_8;
$L__BB2_7:
	ld.global.f32 	%f41, [%rd5];
$L__BB2_8:
	setp.gt.s32 	%p12, %r1, %r12;
	@%p12 bra 	$L__BB2_11;
	add.s32 	%r8, %r7, -1;
	cvt.u64.u32 	%rd19, %r8;
	add.s64 	%rd20, %rd3, %rd19;
	ld.global.u8 	%rs3, [%rd20];
	setp.ne.s16 	%p13, %rs3, 0;
	@%p13 bra 	$L__BB2_11;
	mul.wide.u32 	%rd21, %r8, 4;
	add.s64 	%rd22, %rd1, %rd21;
	ld.global.f32 	%f42, [%rd22];
	bra.uni 	$L__BB2_12;
$L__BB2_11:
	ld.global.f32 	%f42, [%rd5];
$L__BB2_12:
	sub.f32 	%f27, %f41, %f42;
	mul.f32 	%f43, %f27, 0f41800000;
$L__BB2_13:
	setp.eq.s32 	%p14, %r22, 0;
	add.s32 	%r30, %r15, -1;
	setp.ge.u32 	%p15, %r22, %r30;
	mov.f32 	%f46, 0f00000000;
	or.pred  	%p16, %p14, %p15;
	@%p16 bra 	$L__BB2_23;
	add.s32 	%r31, %r22, 1;
	setp.lt.s32 	%p17, %r1, 0;
	setp.ge.u32 	%p18, %r31, %r15;
	or.pred  	%p19, %p17, %p18;
	@%p19 bra 	$L__BB2_17;
	cvt.s64.s32 	%rd23, %r12;
	add.s64 	%rd24, %rd4, %rd23;
	ld.global.u8 	%rs4, [%rd24];
	setp.ne.s16 	%p20, %rs4, 0;
	@%p20 bra 	$L__BB2_17;
	add.s32 	%r32, %r7, %r12;
	mul.wide.s32 	%rd25, %r32, 4;
	add.s64 	%rd26, %rd1, %rd25;
	ld.global.f32 	%f44, [%rd26];
	bra.uni 	$L__BB2_18;
$L__BB2_17:
	ld.global.f32 	%f44, [%rd5];
$L__BB2_18:
	setp.lt.s32 	%p21, %r1, 0;
	setp.gt.u32 	%p22, %r22, %r15;
	or.pred  	%p23, %p21, %p22;
	@%p23 bra 	$L__BB2_21;
	add.s32 	%r33, %r5, -1;
	mad.lo.s32 	%r9, %r33, %r12, %r1;
	cvt.s64.s32 	%rd27, %r9;
	add.s64 	%rd28, %rd3, %rd27;
	ld.global.u8 	%rs5, [%rd28];
	setp.ne.s16 	%p24, %rs5, 0;
	@%p24 bra 	$L__BB2_21;
	mul.wide.s32 	%rd29, %r9, 4;
	add.s64 	%rd30, %rd1, %rd29;
	ld.global.f32 	%f45, [%rd30];
	bra.uni 	$L__BB2_22;
$L__BB2_21:
	ld.global.f32 	%f45, [%rd5];
$L__BB2_22:
	sub.f32 	%f29, %f44, %f45;
	div.rn.f32 	%f46, %f29, 0f3E100000;
$L__BB2_23:
	setp.eq.s32 	%p25, %r3, 0;
	add.s32 	%r34, %r14, -1;
	setp.ge.u32 	%p26, %r3, %r34;
	mov.f32 	%f49, 0f00000000;
	or.pred  	%p27, %p25, %p26;
	@%p27 bra 	$L__BB2_33;
	add.s32 	%r35, %r3, 1;
	setp.lt.s32 	%p28, %r1, 0;
	setp.ge.u32 	%p29, %r35, %r14;
	or.pred  	%p30, %p28, %p29;
	@%p30 bra 	$L__BB2_27;
	add.s32 	%r36, %r5, %r15;
	mad.lo.s32 	%r10, %r36, %r12, %r1;
	cvt.s64.s32 	%rd31, %r10;
	add.s64 	%rd32, %rd3, %rd31;
	ld.global.u8 	%rs6, [%rd32];
	setp.ne.s16 	%p31, %rs6, 0;
	@%p31 bra 	$L__BB2_27;
	mul.wide.s32 	%rd33, %r10, 4;
	add.s64 	%rd34, %rd1, %rd33;
	ld.global.f32 	%f47, [%rd34];
	bra.uni 	$L__BB2_28;
$L__BB2_27:
	ld.global.f32 	%f47, [%rd5];
$L__BB2_28:
	setp.lt.s32 	%p32, %r1, 0;
	setp.gt.u32 	%p33, %r3, %r14;
	or.pred  	%p34, %p32, %p33;
	@%p34 bra 	$L__BB2_31;
	sub.s32 	%r37, %r4, %r15;
	add.s32 	%r38, %r37, %r22;
	mad.lo.s32 	%r11, %r38, %r12, %r1;
	cvt.s64.s32 	%rd35, %r11;
	add.s64 	%rd36, %rd3, %rd35;
	ld.global.u8 	%rs7, [%rd36];
	setp.ne.s16 	%p35, %rs7, 0;
	@%p35 bra 	$L__BB2_31;
	mul.wide.s32 	%rd37, %r11, 4;
	add.s64 	%rd38, %rd1, %rd37;
	ld.global.f32 	%f48, [%rd38];
	bra.uni 	$L__BB2_32;
$L__BB2_31:
	ld.global.f32 	%f48, [%rd5];
$L__BB2_32:
	sub.f32 	%f31, %f47, %f48;
	mul.f32 	%f49, %f31, 0f41000000;
$L__BB2_33:
	mul.f32 	%f32, %f25, %f43;
	mul.lo.s32 	%r39, %r7, 3;
	mul.wide.s32 	%rd39, %r39, 4;
	add.s64 	%rd40, %rd2, %rd39;
	ld.global.f32 	%f33, [%rd40];
	sub.f32 	%f34, %f33, %f32;
	st.global.f32 	[%rd40], %f34;
	mul.f32 	%f35, %f25, %f46;
	ld.global.f32 	%f36, [%rd40+4];
	sub.f32 	%f37, %f36, %f35;
	st.global.f32 	[%rd40+4], %f37;
	mul.f32 	%f38, %f25, %f49;
	ld.global.f32 	%f39, [%rd40+8];
	sub.f32 	%f40, %f39, %f38;
	st.global.f32 	[%rd40+8], %f40;
$L__BB2_34:
	ret;

}
	// .globl	_Z21computeResidualKernelPfS_S_Phiii
.visible .entry _Z21computeResidualKernelPfS_S_Phiii(
	.param .u64 .ptr .align 1 _Z21computeResidualKernelPfS_S_Phiii_param_0,
	.param .u64 .ptr .align 1 _Z21computeResidualKernelPfS_S_Phiii_param_1,
	.param .u64 .ptr .align 1 _Z21computeResidualKernelPfS_S_Phiii_param_2,
	.param .u64 .ptr .align 1 _Z21computeResidualKernelPfS_S_Phiii_param_3,
	.param .u32 _Z21computeResidualKernelPfS_S_Phiii_param_4,
	.param .u32 _Z21computeResidualKernelPfS_S_Phiii_param_5,
	.param .u32 _Z21computeResidualKernelPfS_S_Phiii_param_6
)
{
	.reg .pred 	%p<31>;
	.reg .b16 	%rs<8>;
	.reg .b32 	%r<34>;
	.reg .b32 	%f<40>;
	.reg .b64 	%rd<34>;

	ld.param.u64 	%rd7, [_Z21computeResidualKernelPfS_S_Phiii_param_0];
	ld.param.u64 	%rd6, [_Z21computeResidualKernelPfS_S_Phiii_param_1];
	ld.param.u64 	%rd8, [_Z21computeResidualKernelPfS_S_Phiii_param_2];
	ld.param.u64 	%rd9, [_Z21computeResidualKernelPfS_S_Phiii_param_3];
	ld.param.u32 	%r10, [_Z21computeResidualKernelPfS_S_Phiii_param_4];
	ld.param.u32 	%r13, [_Z21computeResidualKernelPfS_S_Phiii_param_5];
	ld.param.u32 	%r12, [_Z21computeResidualKernelPfS_S_Phiii_param_6];
	cvta.to.global.u64 	%rd1, %rd7;
	cvta.to.global.u64 	%rd2, %rd8;
	cvta.to.global.u64 	%rd3, %rd9;
	mov.u32 	%r14, %ctaid.x;
	mov.u32 	%r15, %ntid.x;
	mov.u32 	%r16, %tid.x;
	mad.lo.s32 	%r1, %r14, %r15, %r16;
	mov.u32 	%r17, %ctaid.y;
	mov.u32 	%r18, %ntid.y;
	mov.u32 	%r19, %tid.y;
	mad.lo.s32 	%r20, %r17, %r18, %r19;
	mov.u32 	%r21, %ctaid.z;
	mov.u32 	%r22, %ntid.z;
	mov.u32 	%r23, %tid.z;
	mad.lo.s32 	%r3, %r21, %r22, %r23;
	setp.ge.s32 	%p1, %r1, %r10;
	setp.ge.s32 	%p2, %r20, %r13;
	or.pred  	%p3, %p1, %p2;
	setp.ge.s32 	%p4, %r3, %r12;
	or.pred  	%p5, %p3, %p4;
	@%p5 bra 	$L__BB3_22;
	mul.lo.s32 	%r4, %r13, %r3;
	add.s32 	%r5, %r4, %r20;
	mad.lo.s32 	%r6, %r5, %r10, %r1;
	cvt.s64.s32 	%rd10, %r6;
	add.s64 	%rd4, %rd3, %rd10;
	ld.global.u8 	%rs1, [%rd4];
	setp.eq.s16 	%p6, %rs1, 0;
	mov.f32 	%f35, 0f00000000;
	@%p6 bra 	$L__BB3_3;
	mul.wide.s32 	%rd11, %r6, 4;
	add.s64 	%rd12, %rd2, %rd11;
	mov.b32 	%r24, 0;
	st.global.u32 	[%rd12], %r24;
	bra.uni 	$L__BB3_22;
$L__BB3_3:
	mul.wide.s32 	%rd13, %r6, 4;
	add.s64 	%rd5, %rd1, %rd13;
	ld.global.f32 	%f1, [%rd5];
	setp.lt.s32 	%p7, %r1, 1;
	setp.gt.s32 	%p8, %r1, %r10;
	or.pred  	%p9, %p7, %p8;
	@%p9 bra 	$L__BB3_6;
	ld.global.u8 	%rs2, [%rd4+-1];
	setp.ne.s16 	%p10, %rs2, 0;
	@%p10 bra 	$L__BB3_6;
	ld.global.f32 	%f16, [%rd5+-4];
	sub.f32 	%f17, %f16, %f1;
	fma.rn.f32 	%f35, %f17, 0f44800000, 0f00000000;
$L__BB3_6:
	add.s32 	%r25, %r1, 1;
	setp.lt.s32 	%p11, %r1, -1;
	setp.ge.s32 	%p12, %r25, %r10;
	or.pred  	%p13, %p11, %p12;
	@%p13 bra 	$L__BB3_9;
	ld.global.u8 	%rs3, [%rd4+1];
	setp.ne.s16 	%p14, %rs3, 0;
	@%p14 bra 	$L__BB3_9;
	ld.global.f32 	%f18, [%rd5+4];
	sub.f32 	%f19, %f18, %f1;
	fma.rn.f32 	%f35, %f19, 0f44800000, %f35;
$L__BB3_9:
	setp.lt.s32 	%p15, %r1, 0;
	add.s32 	%r26, %r20, -1;
	setp.ge.u32 	%p16, %r26, %r13;
	or.pred  	%p17, %p15, %p16;
	@%p17 bra 	$L__BB3_12;
	add.s32 	%r27, %r5, -1;
	mad.lo.s32 	%r7, %r27, %r10, %r1;
	cvt.s64.s32 	%rd14, %r7;
	add.s64 	%rd15, %rd3, %rd14;
	ld.global.u8 	%rs4, [%rd15];
	setp.ne.s16 	%p18, %rs4, 0;
	@%p18 bra 	$L__BB3_12;
	mul.wide.s32 	%rd16, %r7, 4;
	add.s64 	%rd17, %rd1, %rd16;
	ld.global.f32 	%f20, [%rd17];
	sub.f32 	%f21, %f20, %f1;
	div.rn.f32 	%f22, %f21, 0f3BA20000;
	add.f32 	%f35, %f35, %f22;
$L__BB3_12:
	setp.lt.s32 	%p19, %r1, 0;
	add.s32 	%r28, %r20, 1;
	setp.ge.u32 	%p20, %r28, %r13;
	or.pred  	%p21, %p19, %p20;
	@%p21 bra 	$L__BB3_15;
	cvt.s64.s32 	%rd18, %r10;
	add.s64 	%rd19, %rd4, %rd18;
	ld.global.u8 	%rs5, [%rd19];
	setp.ne.s16 	%p22, %rs5, 0;
	@%p22 bra 	$L__BB3_15;
	mul.wide.s32 	%rd20, %r10, 4;
	add.s64 	%rd21, %rd5, %rd20;
	ld.global.f32 	%f23, [%rd21];
	sub.f32 	%f24, %f23, %f1;
	div.rn.f32 	%f25, %f24, 0f3BA20000;
	add.f32 	%f35, %f35, %f25;
$L__BB3_15:
	setp.lt.s32 	%p23, %r1, 0;
	add.s32 	%r29, %r3, -1;
	setp.ge.u32 	%p24, %r29, %r12;
	or.pred  	%p25, %p23, %p24;
	@%p25 bra 	$L__BB3_18;
	sub.s32 	%r30, %r4, %r13;
	add.s32 	%r31, %r30, %r20;
	mad.lo.s32 	%r8, %r31, %r10, %r1;
	cvt.s64.s32 	%rd22, %r8;
	add.s64 	%rd23, %rd3, %rd22;
	ld.global.u8 	%rs6, [%rd23];
	setp.ne.s16 	%p26, %rs6, 0;
	@%p26 bra 	$L__BB3_18;
	mul.wide.s32 	%rd24, %r8, 4;
	add.s64 	%rd25, %rd1, %rd24;
	ld.global.f32 	%f26, [%rd25];
	sub.f32 	%f27, %f26, %f1;
	fma.rn.f32 	%f35, %f27, 0f43800000, %f35;
$L__BB3_18:
	setp.lt.s32 	%p27, %r1, 0;
	add.s32 	%r32, %r3, 1;
	setp.ge.u32 	%p28, %r32, %r12;
	or.pred  	%p29, %p27, %p28;
	@%p29 bra 	$L__BB3_21;
	add.s32 	%r33, %r5, %r13;
	mad.lo.s32 	%r9, %r33, %r10, %r1;
	cvt.s64.s32 	%rd26, %r9;
	add.s64 	%rd27, %rd3, %rd26;
	ld.global.u8 	%rs7, [%rd27];
	setp.ne.s16 	%p30, %rs7, 0;
	@%p30 bra 	$L__BB3_21;
	mul.wide.s32 	%rd28, %r9, 4;
	add.s64 	%rd29, %rd1, %rd28;
	ld.global.f32 	%f28, [%rd29];
	sub.f32 	%f29, %f28, %f1;
	fma.rn.f32 	%f35, %f29, 0f43800000, %f35;
$L__BB3_21:
	cvta.to.global.u64 	%rd30, %rd6;
	add.s64 	%rd32, %rd30, %rd13;
	ld.global.f32 	%f30, [%rd32];
	sub.f32 	%f31, %f35, %f30;
	mul.f32 	%f32, %f31, %f31;
	add.s64 	%rd33, %rd2, %rd13;
	st.global.f32 	[%rd33], %f32;
$L__BB3_22:
	ret;

}
	// .globl	_Z18addFanForcesKernelPfPhP6float3S2_iiii
.visible .entry _Z18addFanForcesKernelPfPhP6float3S2_iiii(
	.param .u64 .ptr .align 1 _Z18addFanForcesKernelPfPhP6float3S2_iiii_param_0,
	.param .u64 .ptr .align 1 _Z18addFanForcesKernelPfPhP6float3S2_iiii_param_1,
	.param .u64 .ptr .align 1 _Z18addFanForcesKernelPfPhP6float3S2_iiii_param_2,
	.param .u64 .ptr .align 1 _Z18addFanForcesKernelPfPhP6float3S2_iiii_param_3,
	.param .u32 _Z18addFanForcesKernelPfPhP6float3S2_iiii_param_4,
	.param .u32 _Z18addFanForcesKernelPfPhP6float3S2_iiii_param_5,
	.param .u32 _Z18addFanForcesKernelPfPhP6float3S2_iiii_param_6,
	.param .u32 _Z18addFanForcesKernelPfPhP6float3S2_iiii_param_7
)
{
	.reg .pred 	%p<18>;
	.reg .b16 	%rs<2>;
	.reg .b32 	%r<31>;
	.reg .b32 	%f<137>;
	.reg .b64 	%rd<30>;

	ld.param.u64 	%rd13, [_Z18addFanForcesKernelPfPhP6float3S2_iiii_param_0];
	ld.param.u64 	%rd12, [_Z18addFanForcesKernelPfPhP6float3S2_iiii_param_1];
	ld.param.u64 	%rd14, [_Z18addFanForcesKernelPfPhP6float3S2_iiii_param_2];
	ld.param.u64 	%rd15, [_Z18addFanForcesKernelPfPhP6float3S2_iiii_param_3];
	ld.param.u32 	%r8, [_Z18addFanForcesKernelPfPhP6float3S2_iiii_param_4];
	ld.param.u32 	%r9, [_Z18addFanForcesKernelPfPhP6float3S2_iiii_param_5];
	ld.param.u32 	%r11, [_Z18addFanForcesKernelPfPhP6float3S2_iiii_param_6];
	ld.param.u32 	%r12, [_Z18addFanForcesKernelPfPhP6float3S2_iiii_param_7];
	cvta.to.global.u64 	%rd1, %rd15;
	cvta.to.global.u64 	%rd2, %rd14;
	cvta.to.global.u64 	%rd3, %rd13;
	mov.u32 	%r13, %ctaid.x;
	mov.u32 	%r14, %ntid.x;
	mov.u32 	%r15, %tid.x;
	mad.lo.s32 	%r1, %r13, %r14, %r15;
	mov.u32 	%r16, %ctaid.y;
	mov.u32 	%r17, %ntid.y;
	mov.u32 	%r18, %tid.y;
	mad.lo.s32 	%r19, %r16, %r17, %r18;
	mov.u32 	%r20, %ctaid.z;
	mov.u32 	%r21, %ntid.z;
	mov.u32 	%r22, %tid.z;
	mad.lo.s32 	%r3, %r20, %r21, %r22;
	setp.ge.s32 	%p1, %r1, %r9;
	setp.ge.s32 	%p2, %r19, %r11;
	or.pred  	%p3, %p1, %p2;
	setp.ge.s32 	%p4, %r3, %r12;
	or.pred  	%p5, %p3, %p4;
	@%p5 bra 	$L__BB4_19;
	cvta.to.global.u64 	%rd16, %rd12;
	mad.lo.s32 	%r23, %r11, %r3, %r19;
	mad.lo.s32 	%r4, %r23, %r9, %r1;
	cvt.s64.s32 	%rd17, %r4;
	add.s64 	%rd18, %rd16, %rd17;
	ld.global.u8 	%rs1, [%rd18];
	setp.eq.s16 	%p6, %rs1, 0;
	@%p6 bra 	$L__BB4_3;
	mul.lo.s32 	%r24, %r4, 3;
	mul.wide.s32 	%rd19, %r24, 4;
	add.s64 	%rd20, %rd3, %rd19;
	mov.b32 	%r25, 0;
	st.global.u32 	[%rd20], %r25;
	st.global.u32 	[%rd20+4], %r25;
	st.global.u32 	[%rd20+8], %r25;
	bra.uni 	$L__BB4_19;
$L__BB4_3:
	cvt.rn.f32.s32 	%f56, %r1;
	add.f32 	%f57, %f56, 0f3F000000;
	fma.rn.f32 	%f1, %f57, 0f3D000000, 0fC0000000;
	cvt.rn.f32.u32 	%f58, %r19;
	add.f32 	%f59, %f58, 0f3F000000;
	fma.rn.f32 	%f2, %f59, 0f3D900000, 0fC0900000;
	cvt.rn.f32.u32 	%f60, %r3;
	add.f32 	%f61, %f60, 0f3F000000;
	fma.rn.f32 	%f3, %f61, 0f3D800000, 0fC0800000;
	setp.lt.s32 	%p7, %r8, 1;
	mov.f32 	%f134, 0f00000000;
	mov.f32 	%f135, %f134;
	mov.f32 	%f136, %f134;
	@%p7 bra 	$L__BB4_18;
	setp.eq.s32 	%p8, %r8, 1;
	mov.f32 	%f136, 0f00000000;
	mov.b64 	%rd29, 0;
	mov.f32 	%f135, %f136;
	mov.f32 	%f134, %f136;
	@%p8 bra 	$L__BB4_14;
	and.b32  	%r26, %r8, 2147483646;
	neg.s32 	%r30, %r26;
	add.s64 	%rd28, %rd2, 12;
	add.s64 	%rd27, %rd1, 12;
	mov.f32 	%f136, 0f00000000;
$L__BB4_6:
	ld.global.f32 	%f65, [%rd28+-12];
	ld.global.f32 	%f66, [%rd28+-8];
	ld.global.f32 	%f67, [%rd28+-4];
	ld.global.f32 	%f7, [%rd27+-12];
	ld.global.f32 	%f8, [%rd27+-8];
	ld.global.f32 	%f9, [%rd27+-4];
	sub.f32 	%f10, %f1, %f65;
	sub.f32 	%f11, %f2, %f66;
	sub.f32 	%f12, %f3, %f67;
	mul.f32 	%f68, %f11, %f11;
	fma.rn.f32 	%f69, %f10, %f10, %f68;
	fma.rn.f32 	%f70, %f12, %f12, %f69;
	sqrt.rn.f32 	%f13, %f70;
	setp.lt.f32 	%p9, %f13, 0f3A83126F;
	@%p9 bra 	$L__BB4_9;
	div.rn.f32 	%f71, %f10, %f13;
	div.rn.f32 	%f72, %f11, %f13;
	div.rn.f32 	%f73, %f12, %f13;
	mul.f32 	%f74, %f8, %f72;
	fma.rn.f32 	%f75, %f7, %f71, %f74;
	fma.rn.f32 	%f14, %f9, %f73, %f75;
	setp.leu.f32 	%p10, %f14, 0f3DCCCCCD;
	@%p10 bra 	$L__BB4_9;
	mul.f32 	%f76, %f14, 0f40A00000;
	fma.rn.f32 	%f77, %f13, %f13, 0f3F800000;
	div.rn.f32 	%f78, %f76, %f77;
	fma.rn.f32 	%f134, %f7, %f78, %f134;
	fma.rn.f32 	%f135, %f8, %f78, %f135;
	fma.rn.f32 	%f136, %f9, %f78, %f136;
$L__BB4_9:
	ld.global.f32 	%f79, [%rd28];
	ld.global.f32 	%f80, [%rd28+4];
	ld.global.f32 	%f81, [%rd28+8];
	ld.global.f32 	%f21, [%rd27];
	ld.global.f32 	%f22, [%rd27+4];
	ld.global.f32 	%f23, [%rd27+8];
	sub.f32 	%f24, %f1, %f79;
	sub.f32 	%f25, %f2, %f80;
	sub.f32 	%f26, %f3, %f81;
	mul.f32 	%f82, %f25, %f25;
	fma.rn.f32 	%f83, %f24, %f24, %f82;
	fma.rn.f32 	%f84, %f26, %f26, %f83;
	sqrt.rn.f32 	%f27, %f84;
	setp.lt.f32 	%p11, %f27, 0f3A83126F;
	@%p11 bra 	$L__BB4_12;
	div.rn.f32 	%f85, %f24, %f27;
	div.rn.f32 	%f86, %f25, %f27;
	div.rn.f32 	%f87, %f26, %f27;
	mul.f32 	%f88, %f22, %f86;
	fma.rn.f32 	%f89, %f21, %f85, %f88;
	fma.rn.f32 	%f28, %f23, %f87, %f89;
	setp.leu.f32 	%p12, %f28, 0f3DCCCCCD;
	@%p12 bra 	$L__BB4_12;
	mul.f32 	%f90, %f28, 0f40A00000;
	fma.rn.f32 	%f91, %f27, %f27, 0f3F800000;
	div.rn.f32 	%f92, %f90, %f91;
	fma.rn.f32 	%f134, %f21, %f92, %f134;
	fma.rn.f32 	%f135, %f22, %f92, %f135;
	fma.rn.f32 	%f136, %f23, %f92, %f136;
$L__BB4_12:
	add.s32 	%r30, %r30, 2;
	add.s64 	%rd28, %rd28, 24;
	add.s64 	%rd27, %rd27, 24;
	setp.ne.s32 	%p13, %r30, 0;
	@%p13 bra 	$L__BB4_6;
	cvt.u64.u32 	%rd29, %r26;
$L__BB4_14:
	and.b32  	%r28, %r8, 1;
	setp.eq.b32 	%p14, %r28, 1;
	not.pred 	%p15, %p14;
	@%p15 bra 	$L__BB4_18;
	mul.lo.s64 	%rd22, %rd29, 12;
	add.s64 	%rd23, %rd2, %rd22;
	ld.global.f32 	%f93, [%rd23];
	ld.global.f32 	%f94, [%rd23+4];
	ld.global.f32 	%f95, [%rd23+8];
	add.s64 	%rd24, %rd1, %rd22;
	ld.global.f32 	%f41, [%rd24];
	ld.global.f32 	%f42, [%rd24+4];
	ld.global.f32 	%f43, [%rd24+8];
	sub.f32 	%f44, %f1, %f93;
	sub.f32 	%f45, %f2, %f94;
	sub.f32 	%f46, %f3, %f95;
	mul.f32 	%f96, %f45, %f45;
	fma.rn.f32 	%f97, %f44, %f44, %f96;
	fma.rn.f32 	%f98, %f46, %f46, %f97;
	sqrt.rn.f32 	%f47, %f98;
	setp.lt.f32 	%p16, %f47, 0f3A83126F;
	@%p16 bra 	$L__BB4_18;
	div.rn.f32 	%f99, %f44, %f47;
	div.rn.f32 	%f100, %f45, %f47;
	div.rn.f32 	%f101, %f46, %f47;
	mul.f32 	%f102, %f42, %f100;
	fma.rn.f32 	%f103, %f41, %f99, %f102;
	fma.rn.f32 	%f48, %f43, %f101, %f103;
	setp.leu.f32 	%p17, %f48, 0f3DCCCCCD;
	@%p17 bra 	$L__BB4_18;
	mul.f32 	%f104, %f48, 0f40A00000;
	fma.rn.f32 	%f105, %f47, %f47, 0f3F800000;
	div.rn.f32 	%f106, %f104, %f105;
	fma.rn.f32 	%f134, %f41, %f106, %f134;
	fma.rn.f32 	%f135, %f42, %f106, %f135;
	fma.rn.f32 	%f136, %f43, %f106, %f136;
$L__BB4_18:
	mul.lo.s32 	%r29, %r4, 3;
	mul.wide.s32 	%rd25, %r29, 4;
	add.s64 	%rd26, %rd3, %rd25;
	ld.global.f32 	%f107, [%rd26];
	add.f32 	%f108, %f134, %f107;
	ld.global.f32 	%f109, [%rd26+4];
	add.f32 	%f110, %f135, %f109;
	ld.global.f32 	%f111, [%rd26+8];
	add.f32 	%f112, %f136, %f111;
	max.f32 	%f113, %f108, 0fC1200000;
	min.f32 	%f114, %f113, 0f41200000;
	st.global.f32 	[%rd26], %f114;
	max.f32 	%f115, %f110, 0fC1200000;
	min.f32 	%f116, %f115, 0f41200000;
	st.global.f32 	[%rd26+4], %f116;
	max.f32 	%f117, %f112, 0fC1200000;
	min.f32 	%f118, %f117, 0f41200000;
	st.global.f32 	[%rd26+8], %f118;
$L__BB4_19:
	ret;

}
	// .globl	_Z20applyDampeningKernelPfPhiiif
.visible .entry _Z20applyDampeningKernelPfPhiiif(
	.param .u64 .ptr .align 1 _Z20applyDampeningKernelPfPhiiif_param_0,
	.param .u64 .ptr .align 1 _Z20applyDampeningKernelPfPhiiif_param_1,
	.param .u32 _Z20applyDampeningKernelPfPhiiif_param_2,
	.param .u32 _Z20applyDampeningKernelPfPhiiif_param_3,
	.param .u32 _Z20applyDampeningKernelPfPhiiif_param_4,
	.param .f32 _Z20applyDampeningKernelPfPhiiif_param_5
)
{
	.reg .pred 	%p<7>;
	.reg .b16 	%rs<2>;
	.reg .b32 	%r<23>;
	.reg .b32 	%f<8>;
	.reg .b64 	%rd<11>;

	ld.param.u64 	%rd3, [_Z20applyDampeningKernelPfPhiiif_param_0];
	ld.param.u64 	%rd2, [_Z20applyDampeningKernelPfPhiiif_param_1];
	ld.param.u32 	%r5, [_Z20applyDampeningKernelPfPhiiif_param_2];
	ld.param.u32 	%r7, [_Z20applyDampeningKernelPfPhiiif_param_3];
	ld.param.u32 	%r8, [_Z20applyDampeningKernelPfPhiiif_param_4];
	ld.param.f32 	%f1, [_Z20applyDampeningKernelPfPhiiif_param_5];
	cvta.to.global.u64 	%rd1, %rd3;
	mov.u32 	%r9, %ctaid.x;
	mov.u32 	%r10, %ntid.x;
	mov.u32 	%r11, %tid.x;
	mad.lo.s32 	%r1, %r9, %r10, %r11;
	mov.u32 	%r12, %ctaid.y;
	mov.u32 	%r13, %ntid.y;
	mov.u32 	%r14, %tid.y;
	mad.lo.s32 	%r15, %r12, %r13, %r14;
	mov.u32 	%r16, %ctaid.z;
	mov.u32 	%r17, %ntid.z;
	mov.u32 	%r18, %tid.z;
	mad.lo.s32 	%r3, %r16, %r17, %r18;
	setp.ge.s32 	%p1, %r1, %r5;
	setp.ge.s32 	%p2, %r15, %r7;
	or.pred  	%p3, %p1, %p2;
	setp.ge.s32 	%p4, %r3, %r8;
	or.pred  	%p5, %p3, %p4;
	@%p5 bra 	$L__BB5_4;
	cvta.to.global.u64 	%rd4, %rd2;
	mad.lo.s32 	%r19, %r7, %r3, %r15;
	mad.lo.s32 	%r4, %r19, %r5, %r1;
	cvt.s64.s32 	%rd5, %r4;
	add.s64 	%rd6, %rd4, %rd5;
	ld.global.u8 	%rs1, [%rd6];
	setp.eq.s16 	%p6, %rs1, 0;
	@%p6 bra 	$L__BB5_3;
	mul.lo.s32 	%r20, %r4, 3;
	mul.wide.s32 	%rd7, %r20, 4;
	add.s64 	%rd8, %rd1, %rd7;
	mov.b32 	%r21, 0;
	st.global.u32 	[%rd8], %r21;
	st.global.u32 	[%rd8+4], %r21;
	st.global.u32 	[%rd8+8], %r21;
	bra.uni 	$L__BB5_4;
$L__BB5_3:
	mul.lo.s32 	%r22, %r4, 3;
	mul.wide.s32 	%rd9, %r22, 4;
	add.s64 	%rd10, %rd1, %rd9;
	ld.global.f32 	%f2, [%rd10];
	mul.f32 	%f3, %f1, %f2;
	st.global.f32 	[%rd10], %f3;
	ld.global.f32 	%f4, [%rd10+4];
	mul.f32 	%f5, %f1, %f4;
	st.global.f32 	[%rd10+4], %f5;
	ld.global.f32 	%f6, [%rd10+8];
	mul.f32 	%f7, %f1, %f6;
	st.global.f32 	[%rd10+8], %f7;
$L__BB5_4:
	ret;

}
	// .globl	_Z20advectVelocityKernelPfS_Phiiif
.visible .entry _Z20advectVelocityKernelPfS_Phiiif(
	.param .u64 .ptr .align 1 _Z20advectVelocityKernelPfS_Phiiif_param_0,
	.param .u64 .ptr .align 1 _Z20advectVelocityKernelPfS_Phiiif_param_1,
	.param .u64 .ptr .align 1 _Z20advectVelocityKernelPfS_Phiiif_param_2,
	.param .u32 _Z20advectVelocityKernelPfS_Phiiif_param_3,
	.param .u32 _Z20advectVelocityKernelPfS_Phiiif_param_4,
	.param .u32 _Z20advectVelocityKernelPfS_Phiiif_param_5,
	.param .f32 _Z20advectVelocityKernelPfS_Phiiif_param_6
)
{
	.reg .pred 	%p<7>;
	.reg .b16 	%rs<2>;
	.reg .b32 	%r<41>;
	.reg .b32 	%f<106>;
	.reg .b64 	%rd<22>;

	ld.param.u64 	%rd4, [_Z20advectVelocityKernelPfS_Phiiif_param_1];
	ld.param.u64 	%rd3, [_Z20advectVelocityKernelPfS_Phiiif_param_2];
	ld.param.u32 	%r5, [_Z20advectVelocityKernelPfS_Phiiif_param_3];
	ld.param.u32 	%r8, [_Z20advectVelocityKernelPfS_Phiiif_param_4];
	ld.param.u32 	%r7, [_Z20advectVelocityKernelPfS_Phiiif_param_5];
	ld.param.f32 	%f1, [_Z20advectVelocityKernelPfS_Phiiif_param_6];
	cvta.to.global.u64 	%rd1, %rd4;
	mov.u32 	%r9, %ctaid.x;
	mov.u32 	%r10, %ntid.x;
	mov.u32 	%r11, %tid.x;
	mad.lo.s32 	%r1, %r9, %r10, %r11;
	mov.u32 	%r12, %ctaid.y;
	mov.u32 	%r13, %ntid.y;
	mov.u32 	%r14, %tid.y;
	mad.lo.s32 	%r15, %r12, %r13, %r14;
	mov.u32 	%r16, %ctaid.z;
	mov.u32 	%r17, %ntid.z;
	mov.u32 	%r18, %tid.z;
	mad.lo.s32 	%r3, %r16, %r17, %r18;
	setp.ge.s32 	%p1, %r1, %r5;
	setp.ge.s32 	%p2, %r15, %r8;
	or.pred  	%p3, %p1, %p2;
	setp.ge.s32 	%p4, %r3, %r7;
	or.pred  	%p5, %p3, %p4;
	@%p5 bra 	$L__BB6_4;
	cvta.to.global.u64 	%rd5, %rd3;
	mad.lo.s32 	%r19, %r8, %r3, %r15;
	mad.lo.s32 	%r4, %r19, %r5, %r1;
	cvt.s64.s32 	%rd6, %r4;
	add.s64 	%rd7, %rd5, %rd6;
	ld.global.u8 	%rs1, [%rd7];
	setp.eq.s16 	%p6, %rs1, 0;
	@%p6 bra 	$L__BB6_3;
	mul.lo.s32 	%r20, %r4, 3;
	mul.wide.s32 	%rd8, %r20, 4;
	add.s64 	%rd9, %rd1, %rd8;
	mov.b32 	%r21, 0;
	st.global.u32 	[%rd9], %r21;
	st.global.u32 	[%rd9+4], %r21;
	st.global.u32 	[%rd9+8], %r21;
	bra.uni 	$L__BB6_4;
$L__BB6_3:
	ld.param.u64 	%rd21, [_Z20advectVelocityKernelPfS_Phiiif_param_0];
	cvta.to.global.u64 	%rd10, %rd21;
	mul.lo.s32 	%r22, %r4, 3;
	mul.wide.s32 	%rd11, %r22, 4;
	add.s64 	%rd12, %rd10, %rd11;
	ld.global.f32 	%f2, [%rd12];
	ld.global.f32 	%f3, [%rd12+4];
	ld.global.f32 	%f4, [%rd12+8];
	cvt.rn.f32.s32 	%f5, %r1;
	mul.f32 	%f6, %f1, %f2;
	mul.f32 	%f7, %f6, 0f3F000000;
	fma.rn.f32 	%f8, %f7, 0fC2000000, %f5;
	cvt.rn.f32.u32 	%f9, %r15;
	mul.f32 	%f10, %f1, %f3;
	mul.f32 	%f11, %f10, 0f3F000000;
	div.rn.f32 	%f12, %f11, 0fBD900000;
	add.f32 	%f13, %f9, %f12;
	cvt.rn.f32.u32 	%f14, %r3;
	mul.f32 	%f15, %f1, %f4;
	mul.f32 	%f16, %f15, 0f3F000000;
	fma.rn.f32 	%f17, %f16, 0fC1800000, %f14;
	max.f32 	%f18, %f8, 0f3F000000;
	cvt.rn.f32.s32 	%f19, %r5;
	add.f32 	%f20, %f19, 0fBFC00000;
	min.f32 	%f21, %f18, %f20;
	max.f32 	%f22, %f13, 0f3F000000;
	cvt.rn.f32.u32 	%f23, %r8;
	add.f32 	%f24, %f23, 0fBFC00000;
	min.f32 	%f25, %f22, %f24;
	max.f32 	%f26, %f17, 0f3F000000;
	cvt.rn.f32.u32 	%f27, %r7;
	add.f32 	%f28, %f27, 0fBFC00000;
	min.f32 	%f29, %f26, %f28;
	cvt.rzi.s32.f32 	%r23, %f21;
	cvt.rzi.s32.f32 	%r24, %f25;
	cvt.rzi.s32.f32 	%r25, %f29;
	cvt.rn.f32.s32 	%f30, %r23;
	sub.f32 	%f31, %f21, %f30;
	cvt.rn.f32.s32 	%f32, %r24;
	sub.f32 	%f33, %f25, %f32;
	cvt.rn.f32.s32 	%f34, %r25;
	sub.f32 	%f35, %f29, %f34;
	add.s32 	%r26, %r5, -2;
	min.s32 	%r27, %r23, %r26;
	max.s32 	%r28, %r27, 0;
	add.s32 	%r29, %r8, -2;
	min.s32 	%r30, %r24, %r29;
	max.s32 	%r31, %r30, 0;
	add.s32 	%r32, %r7, -2;
	min.s32 	%r33, %r25, %r32;
	max.s32 	%r34, %r33, 0;
	mad.lo.s32 	%r35, %r34, %r8, %r31;
	mad.lo.s32 	%r36, %r35, %r5, %r28;
	add.s32 	%r37, %r35, %r8;
	mad.lo.s32 	%r38, %r37, %r5, %r28;
	mov.f32 	%f36, 0f3F800000;
	sub.f32 	%f37, %f36, %f35;
	sub.f32 	%f38, %f36, %f33;
	sub.f32 	%f39, %f36, %f31;
	mul.lo.s32 	%r39, %r38, 3;
	mul.lo.s32 	%r40, %r36, 3;
	mul.wide.s32 	%rd13, %r40, 4;
	add.s64 	%rd14, %rd10, %rd13;
	ld.global.f32 	%f40, [%rd14];
	mul.wide.s32 	%rd15, %r39, 4;
	add.s64 	%rd16, %rd10, %rd15;
	ld.global.f32 	%f41, [%rd16];
	mul.wide.s32 	%rd17, %r5, 12;
	add.s64 	%rd18, %rd14, %rd17;
	ld.global.f32 	%f42, [%rd18];
	add.s64 	%rd19, %rd16, %rd17;
	ld.global.f32 	%f43, [%rd19];
	ld.global.f32 	%f44, [%rd14+12];
	ld.global.f32 	%f45, [%rd16+12];
	ld.global.f32 	%f46, [%rd18+12];
	ld.global.f32 	%f47, [%rd19+12];
	mul.f32 	%f48, %f31, %f44;
	fma.rn.f32 	%f49, %f39, %f40, %f48;
	mul.f32 	%f50, %f31, %f45;
	fma.rn.f32 	%f51, %f39, %f41, %f50;
	mul.f32 	%f52, %f31, %f46;
	fma.rn.f32 	%f53, %f39, %f42, %f52;
	mul.f32 	%f54, %f31, %f47;
	fma.rn.f32 	%f55, %f39, %f43, %f54;
	mul.f32 	%f56, %f33, %f53;
	fma.rn.f32 	%f57, %f38, %f49, %f56;
	mul.f32 	%f58, %f33, %f55;
	fma.rn.f32 	%f59, %f38, %f51, %f58;
	mul.f32 	%f60, %f35, %f59;
	fma.rn.f32 	%f61, %f37, %f57, %f60;
	add.s64 	%rd20, %rd1, %rd11;
	st.global.f32 	[%rd20], %f61;
	ld.global.f32 	%f62, [%rd14+4];
	ld.global.f32 	%f63, [%rd16+4];
	ld.global.f32 	%f64, [%rd18+4];
	ld.global.f32 	%f65, [%rd19+4];
	ld.global.f32 	%f66, [%rd14+16];
	ld.global.f32 	%f67, [%rd16+16];
	ld.global.f32 	%f68, [%rd18+16];
	ld.global.f32 	%f69, [%rd19+16];
	mul.f32 	%f70, %f31, %f66;
	fma.rn.f32 	%f71, %f39, %f62, %f70;
	mul.f32 	%f72, %f31, %f67;
	fma.rn.f32 	%f73, %f39, %f63, %f72;
	mul.f32 	%f74, %f31, %f68;
	fma.rn.f32 	%f75, %f39, %f64, %f74;
	mul.f32 	%f76, %f31, %f69;
	fma.rn.f32 	%f77, %f39, %f65, %f76;
	mul.f32 	%f78, %f33, %f75;
	fma.rn.f32 	%f79, %f38, %f71, %f78;
	mul.f32 	%f80, %f33, %f77;
	fma.rn.f32 	%f81, %f38, %f73, %f80;
	mul.f32 	%f82, %f35, %f81;
	fma.rn.f32 	%f83, %f37, %f79, %f82;
	st.global.f32 	[%rd20+4], %f83;
	ld.global.f32 	%f84, [%rd14+8];
	ld.global.f32 	%f85, [%rd16+8];
	ld.global.f32 	%f86, [%rd18+8];
	ld.global.f32 	%f87, [%rd19+8];
	ld.global.f32 	%f88, [%rd14+20];
	ld.global.f32 	%f89, [%rd16+20];
	ld.global.f32 	%f90, [%rd18+20];
	ld.global.f32 	%f91, [%rd19+20];
	mul.f32 	%f92, %f31, %f88;
	fma.rn.f32 	%f93, %f39, %f84, %f92;
	mul.f32 	%f94, %f31, %f89;
	fma.rn.f32 	%f95, %f39, %f85, %f94;
	mul.f32 	%f96, %f31, %f90;
	fma.rn.f32 	%f97, %f39, %f86, %f96;
	mul.f32 	%f98, %f31, %f91;
	fma.rn.f32 	%f99, %f39, %f87, %f98;
	mul.f32 	%f100, %f33, %f97;
	fma.rn.f32 	%f101, %f38, %f93, %f100;
	mul.f32 	%f102, %f33, %f99;
	fma.rn.f32 	%f103, %f38, %f95, %f102;
	mul.f32 	%f104, %f35, %f103;
	fma.rn.f32 	%f105, %f37, %f101, %f104;
	st.global.f32 	[%rd20+8], %f105;
$L__BB6_4:
	ret;

}


// ===== COMPILED SASS (sm_100) =====

	.target	sm_100

	.elftype	@"ET_EXEC"


//--------------------- .note.nv.tkinfo           --------------------------
	.section	.note.nv.tkinfo,"",@"SHT_NOTE"
	.sectionflags	@"SHF_NOTE_NV_TKINFO"
	.tkinfo
        /*0018*/ 	.word	0x00000002
        /*0030*/ 	.string	""
        /*0030*/ 	.string	"ptxas"
        /*0030*/ 	.string	"Cuda compilation tools, release 13.0, V13.0.88"
        /*0030*/ 	.string	"Build cuda_13.0.r13.0/compiler.36424714_0"
        /*0030*/ 	.string	"-arch sm_100 -m 64 "



//--------------------- .note.nv.cuinfo           --------------------------
	.section	.note.nv.cuinfo,"",@"SHT_NOTE"
	.sectionflags	@"SHF_NOTE_NV_CUINFO"
        /*0018*/ 	.short	0x0002
        /*001a*/ 	.short	0x0064
        /*001c*/ 	.short	0x0082
	.zero		2


//--------------------- .nv.info                  --------------------------
	.section	.nv.info,"",@"SHT_CUDA_INFO"
	.align	4


	//----- nvinfo : EIATTR_REGCOUNT
	.align		4
        /*0000*/ 	.byte	0x04, 0x2f
        /*0002*/ 	.short	(.L_1 - .L_0)
	.align		4
.L_0:
        /*0004*/ 	.word	index@(_Z23computeDivergenceKernelPfS_Phiii)
        /*0008*/ 	.word	0x00000014


	//----- nvinfo : EIATTR_FRAME_SIZE
	.align		4
.L_1:
        /*000c*/ 	.byte	0x04, 0x11
        /*000e*/ 	.short	(.L_3 - .L_2)
	.align		4
.L_2:
        /*0010*/ 	.word	index@($__internal_6_$__cuda_sm3x_div_rn_noftz_f32_slowpath)
        /*0014*/ 	.word	0x00000000


	//----- nvinfo : EIATTR_FRAME_SIZE
	.align		4
.L_3:
        /*0018*/ 	.byte	0x04, 0x11
        /*001a*/ 	.short	(.L_5 - .L_4)
	.align		4
.L_4:
        /*001c*/ 	.word	index@(_Z23computeDivergenceKernelPfS_Phiii)
        /*0020*/ 	.word	0x00000000


	//----- nvinfo : EIATTR_REGCOUNT
	.align		4
.L_5:
        /*0024*/ 	.byte	0x04, 0x2f
        /*0026*/ 	.short	(.L_7 - .L_6)
	.align		4
.L_6:
        /*0028*/ 	.word	index@(_Z22pressureJacobianKernelPfS_S_Phiiif)
        /*002c*/ 	.word	0x00000012


	//----- nvinfo : EIATTR_FRAME_SIZE
	.align		4
.L_7:
        /*0030*/ 	.byte	0x04, 0x11
        /*0032*/ 	.short	(.L_9 - .L_8)
	.align		4
.L_8:
        /*0034*/ 	.word	index@($__internal_5_$__cuda_sm3x_div_rn_noftz_f32_slowpath)
        /*0038*/ 	.word	0x00000000


	//----- nvinfo : EIATTR_FRAME_SIZE
	.align		4
.L_9:
        /*003c*/ 	.byte	0x04, 0x11
        /*003e*/ 	.short	(.L_11 - .L_10)
	.align		4
.L_10:
        /*0040*/ 	.word	index@(_Z22pressureJacobianKernelPfS_S_Phiiif)
        /*0044*/ 	.word	0x00000000


	//----- nvinfo : EIATTR_REGCOUNT
	.align		4
.L_11:
        /*0048*/ 	.byte	0x04, 0x2f
        /*004a*/ 	.short	(.L_13 - .L_12)
	.align		4
.L_12:
        /*004c*/ 	.word	index@(_Z30subtractPressureGradientKernelPfS_Phiiif)
        /*0050*/ 	.word	0x00000016


	//----- nvinfo : EIATTR_FRAME_SIZE
	.align		4
.L_13:
        /*0054*/ 	.byte	0x04, 0x11
        /*0056*/ 	.short	(.L_15 - .L_14)
	.align		4
.L_14:
        /*0058*/ 	.word	index@($__internal_4_$__cuda_sm3x_div_rn_noftz_f32_slowpath)
        /*005c*/ 	.word	0x00000000


	//----- nvinfo : EIATTR_FRAME_SIZE
	.align		4
.L_15:
        /*0060*/ 	.byte	0x04, 0x11
        /*0062*/ 	.short	(.L_17 - .L_16)
	.align		4
.L_16:
        /*0064*/ 	.word	index@(_Z30subtractPressureGradientKernelPfS_Phiiif)
        /*0068*/ 	.word	0x00000000


	//----- nvinfo : EIATTR_REGCOUNT
	.align		4
.L_17:
        /*006c*/ 	.byte	0x04, 0x2f
        /*006e*/ 	.short	(.L_19 - .L_18)
	.align		4
.L_18:
        /*0070*/ 	.word	index@(_Z21computeResidualKernelPfS_S_Phiii)
        /*0074*/ 	.word	0x0000001a


	//----- nvinfo : EIATTR_FRAME_SIZE
	.align		4
.L_19:
        /*0078*/ 	.byte	0x04, 0x11
        /*007a*/ 	.short	(.L_21 - .L_20)
	.align		4
.L_20:
        /*007c*/ 	.word	index@($__internal_3_$__cuda_sm3x_div_rn_noftz_f32_slowpath)
        /*0080*/ 	.word	0x00000000


	//----- nvinfo : EIATTR_FRAME_SIZE
	.align		4
.L_21:
        /*0084*/ 	.byte	0x04, 0x11
        /*0086*/ 	.short	(.L_23 - .L_22)
	.align		4
.L_22:
        /*0088*/ 	.word	index@(_Z21computeResidualKernelPfS_S_Phiii)
        /*008c*/ 	.word	0x00000000


	//----- nvinfo : EIATTR_REGCOUNT
	.align		4
.L_23:
        /*0090*/ 	.byte	0x04, 0x2f
        /*0092*/ 	.short	(.L_25 - .L_24)
	.align		4
.L_24:
        /*0094*/ 	.word	index@(_Z18addFanForcesKernelPfPhP6float3S2_iiii)
        /*0098*/ 	.word	0x00000020


	//----- nvinfo : EIATTR_FRAME_SIZE
	.align		4
.L_25:
        /*009c*/ 	.byte	0x04, 0x11
        /*009e*/ 	.short	(.L_27 - .L_26)
	.align		4
.L_26:
        /*00a0*/ 	.word	index@($__internal_2_$__cuda_sm3x_div_rn_noftz_f32_slowpath)
        /*00a4*/ 	.word	0x00000000


	//----- nvinfo : EIATTR_FRAME_SIZE
	.align		4
.L_27:
        /*00a8*/ 	.byte	0x04, 0x11
        /*00aa*/ 	.short	(.L_29 - .L_28)
	.align		4
.L_28:
        /*00ac*/ 	.word	index@($__internal_1_$__cuda_sm20_sqrt_rn_f32_slowpath)
        /*00b0*/ 	.word	0x00000000


	//----- nvinfo : EIATTR_FRAME_SIZE
	.align		4
.L_29:
        /*00b4*/ 	.byte	0x04, 0x11
        /*00b6*/ 	.short	(.L_31 - .L_30)
	.align		4
.L_30:
        /*00b8*/ 	.word	index@(_Z18addFanForcesKernelPfPhP6float3S2_iiii)
        /*00bc*/ 	.word	0x00000000


	//----- nvinfo : EIATTR_REGCOUNT
	.align		4
.L_31:
        /*00c0*/ 	.byte	0x04, 0x2f
        /*00c2*/ 	.short	(.L_33 - .L_32)
	.align		4
.L_32:
        /*00c4*/ 	.word	index@(_Z20applyDampeningKernelPfPhiiif)
        /*00c8*/ 	.word	0x0000000c


	//----- nvinfo : EIATTR_FRAME_SIZE
	.align		4
.L_33:
        /*00cc*/ 	.byte	0x04, 0x11
        /*00ce*/ 	.short	(.L_35 - .L_34)
	.align		4
.L_34:
        /*00d0*/ 	.word	index@(_Z20applyDampeningKernelPfPhiiif)
        /*00d4*/ 	.word	0x00000000


	//----- nvinfo : EIATTR_REGCOUNT
	.align		4
.L_35:
        /*00d8*/ 	.byte	0x04, 0x2f
        /*00da*/ 	.short	(.L_37 - .L_36)
	.align		4
.L_36:
        /*00dc*/ 	.word	index@(_Z20advectVelocityKernelPfS_Phiiif)
        /*00e0*/ 	.word	0x0000001e


	//----- nvinfo : EIATTR_FRAME_SIZE
	.align		4
.L_37:
        /*00e4*/ 	.byte	0x04, 0x11
        /*00e6*/ 	.short	(.L_39 - .L_38)
	.align		4
.L_38:
        /*00e8*/ 	.word	index@($__internal_0_$__cuda_sm3x_div_rn_noftz_f32_slowpath)
        /*00ec*/ 	.word	0x00000000


	//----- nvinfo : EIATTR_FRAME_SIZE
	.align		4
.L_39:
        /*00f0*/ 	.byte	0x04, 0x11
        /*00f2*/ 	.short	(.L_41 - .L_40)
	.align		4
.L_40:
        /*00f4*/ 	.word	index@(_Z20advectVelocityKernelPfS_Phiiif)
        /*00f8*/ 	.word	0x00000000


	//----- nvinfo : EIATTR_MIN_STACK_SIZE
	.align		4
.L_41:
        /*00fc*/ 	.byte	0x04, 0x12
        /*00fe*/ 	.short	(.L_43 - .L_42)
	.align		4
.L_42:
        /*0100*/ 	.word	index@(_Z20advectVelocityKernelPfS_Phiiif)
        /*0104*/ 	.word	0x00000000


	//----- nvinfo : EIATTR_MIN_STACK_SIZE
	.align		4
.L_43:
        /*0108*/ 	.byte	0x04, 0x12
        /*010a*/ 	.short	(.L_45 - .L_44)
	.align		4
.L_44:
        /*010c*/ 	.word	index@(_Z20applyDampeningKernelPfPhiiif)
        /*0110*/ 	.word	0x00000000


	//----- nvinfo : EIATTR_MIN_STACK_SIZE
	.align		4
.L_45:
        /*0114*/ 	.byte	0x04, 0x12
        /*0116*/ 	.short	(.L_47 - .L_46)
	.align		4
.L_46:
        /*0118*/ 	.word	index@(_Z18addFanForcesKernelPfPhP6float3S2_iiii)
        /*011c*/ 	.word	0x00000000


	//----- nvinfo : EIATTR_MIN_STACK_SIZE
	.align		4
.L_47:
        /*0120*/ 	.byte	0x04, 0x12
        /*0122*/ 	.short	(.L_49 - .L_48)
	.align		4
.L_48:
        /*0124*/ 	.word	index@(_Z21computeResidualKernelPfS_S_Phiii)
        /*0128*/ 	.word	0x00000000


	//----- nvinfo : EIATTR_MIN_STACK_SIZE
	.align		4
.L_49:
        /*012c*/ 	.byte	0x04, 0x12
        /*012e*/ 	.short	(.L_51 - .L_50)
	.align		4
.L_50:
        /*0130*/ 	.word	index@(_Z30subtractPressureGradientKernelPfS_Phiiif)
        /*0134*/ 	.word	0x00000000


	//----- nvinfo : EIATTR_MIN_STACK_SIZE
	.align		4
.L_51:
        /*0138*/ 	.byte	0x04, 0x12
        /*013a*/ 	.short	(.L_53 - .L_52)
	.align		4
.L_52:
        /*013c*/ 	.word	index@(_Z22pressureJacobianKernelPfS_S_Phiiif)
        /*0140*/ 	.word	0x00000000


	//----- nvinfo : EIATTR_MIN_STACK_SIZE
	.align		4
.L_53:
        /*0144*/ 	.byte	0x04, 0x12
        /*0146*/ 	.short	(.L_55 - .L_54)
	.align		4
.L_54:
        /*0148*/ 	.word	index@(_Z23computeDivergenceKernelPfS_Phiii)
        /*014c*/ 	.word	0x00000000
.L_55:


//--------------------- .nv.compat                --------------------------
	.section	.nv.compat,"",@"SHT_CUDA_COMPAT_INFO"
	.align	4
        /*0000*/ 	.byte	0x02, 0x09, 0x00, 0x00, 0x02, 0x02, 0x01, 0x00, 0x02, 0x05, 0x05, 0x00, 0x03, 0x07, 0x01, 0x01
        /*0010*/ 	.byte	0x02, 0x03, 0x00, 0x00, 0x02, 0x06, 0x01, 0x00, 0x04, 0x0b, 0x08, 0x00, 0x01, 0x00, 0x00, 0x00
        /*0020*/ 	.byte	0x00, 0x00, 0x00, 0x00


//--------------------- .nv.info._Z20advectVelocityKernelPfS_Phiiif --------------------------
	.section	.nv.info._Z20advectVelocityKernelPfS_Phiiif,"",@"SHT_CUDA_INFO"
	.sectionflags	@""
	.align	4


	//----- nvinfo : EIATTR_CUDA_API_VERSION
	.align		4
        /*0000*/ 	.byte	0x04, 0x37
        /*0002*/ 	.short	(.L_57 - .L_56)
.L_56:
        /*0004*/ 	.word	0x00000082


	//----- nvinfo : EIATTR_KPARAM_INFO
	.align		4
.L_57:
        /*0008*/ 	.byte	0x04, 0x17
        /*000a*/ 	.short	(.L_59 - .L_58)
.L_58:
        /*000c*/ 	.word	0x00000000
        /*0010*/ 	.short	0x0006
        /*0012*/ 	.short	0x0024
        /*0014*/ 	.byte	0x00, 0xf0, 0x11, 0x00


	//----- nvinfo : EIATTR_KPARAM_INFO
	.align		4
.L_59:
        /*0018*/ 	.byte	0x04, 0x17
        /*001a*/ 	.short	(.L_61 - .L_60)
.L_60:
        /*001c*/ 	.word	0x00000000
        /*0020*/ 	.short	0x0005
        /*0022*/ 	.short	0x0020
        /*0024*/ 	.byte	0x00, 0xf0, 0x11, 0x00


	//----- nvinfo : EIATTR_KPARAM_INFO
	.align		4
.L_61:
        /*0028*/ 	.byte	0x04, 0x17
        /*002a*/ 	.short	(.L_63 - .L_62)
.L_62:
        /*002c*/ 	.word	0x00000000
        /*0030*/ 	.short	0x0004
        /*0032*/ 	.short	0x001c
        /*0034*/ 	.byte	0x00, 0xf0, 0x11, 0x00


	//----- nvinfo : EIATTR_KPARAM_INFO
	.align		4
.L_63:
        /*0038*/ 	.byte	0x04, 0x17
        /*003a*/ 	.short	(.L_65 - .L_64)
.L_64:
        /*003c*/ 	.word	0x00000000
        /*0040*/ 	.short	0x0003
        /*0042*/ 	.short	0x0018
        /*0044*/ 	.byte	0x00, 0xf0, 0x11, 0x00


	//----- nvinfo : EIATTR_KPARAM_INFO
	.align		4
.L_65:
        /*0048*/ 	.byte	0x04, 0x17
        /*004a*/ 	.short	(.L_67 - .L_66)
.L_66:
        /*004c*/ 	.word	0x00000000
        /*0050*/ 	.short	0x0002
        /*0052*/ 	.short	0x0010
        /*0054*/ 	.byte	0x00, 0xf5, 0x21, 0x00


	//----- nvinfo : EIATTR_KPARAM_INFO
	.align		4
.L_67:
        /*0058*/ 	.byte	0x04, 0x17
        /*005a*/ 	.short	(.L_69 - .L_68)
.L_68:
        /*005c*/ 	.word	0x00000000
        /*0060*/ 	.short	0x0001
        /*0062*/ 	.short	0x0008
        /*0064*/ 	.byte	0x00, 0xf5, 0x21, 0x00


	//----- nvinfo : EIATTR_KPARAM_INFO
	.align		4
.L_69:
        /*0068*/ 	.byte	0x04, 0x17
        /*006a*/ 	.short	(.L_71 - .L_70)
.L_70:
        /*006c*/ 	.word	0x00000000
        /*0070*/ 	.short	0x0000
        /*0072*/ 	.short	0x0000
        /*0074*/ 	.byte	0x00, 0xf5, 0x21, 0x00


	//----- nvinfo : EIATTR_SPARSE_MMA_MASK
	.align		4
.L_71:
        /*0078*/ 	.byte	0x03, 0x50
        /*007a*/ 	.short	0x0000


	//----- nvinfo : EIATTR_MAXREG_COUNT
	.align		4
        /*007c*/ 	.byte	0x03, 0x1b
        /*007e*/ 	.short	0x00ff


	//----- nvinfo : EIATTR_MERCURY_ISA_VERSION
	.align		4
        /*0080*/ 	.byte	0x03, 0x5f
        /*0082*/ 	.short	0x0101


	//----- nvinfo : EIATTR_VRC_CTA_INIT_COUNT
	.align		4
        /*0084*/ 	.byte	0x02, 0x4a
	.zero		1
	.zero		1


	//----- nvinfo : EIATTR_EXIT_INSTR_OFFSETS
	.align		4
        /*0088*/ 	.byte	0x04, 0x1c
        /*008a*/ 	.short	(.L_73 - .L_72)


	//   ....[0]....
.L_72:
        /*008c*/ 	.word	0x00000120


	//   ....[1]....
        /*0090*/ 	.word	0x00000210


	//   ....[2]....
        /*0094*/ 	.word	0x00000af0


	//----- nvinfo : EIATTR_CRS_STACK_SIZE
	.align		4
.L_73:
        /*0098*/ 	.byte	0x04, 0x1e
        /*009a*/ 	.short	(.L_75 - .L_74)
.L_74:
        /*009c*/ 	.word	0x00000000


	//----- nvinfo : EIATTR_CBANK_PARAM_SIZE
	.align		4
.L_75:
        /*00a0*/ 	.byte	0x03, 0x19
        /*00a2*/ 	.short	0x0028


	//----- nvinfo : EIATTR_PARAM_CBANK
	.align		4
        /*00a4*/ 	.byte	0x04, 0x0a
        /*00a6*/ 	.short	(.L_77 - .L_76)
	.align		4
.L_76:
        /*00a8*/ 	.word	index@(.nv.constant0._Z20advectVelocityKernelPfS_Phiiif)
        /*00ac*/ 	.short	0x0380
        /*00ae*/ 	.short	0x0028


	//----- nvinfo : EIATTR_SW_WAR
	.align		4
.L_77:
        /*00b0*/ 	.byte	0x04, 0x36
        /*00b2*/ 	.short	(.L_79 - .L_78)
.L_78:
        /*00b4*/ 	.word	0x00000008
.L_79:


//--------------------- .nv.info._Z20applyDampeningKernelPfPhiiif --------------------------
	.section	.nv.info._Z20applyDampeningKernelPfPhiiif,"",@"SHT_CUDA_INFO"
	.sectionflags	@""
	.align	4


	//----- nvinfo : EIATTR_CUDA_API_VERSION
	.align		4
        /*0000*/ 	.byte	0x04, 0x37
        /*0002*/ 	.short	(.L_81 - .L_80)
.L_80:
        /*0004*/ 	.word	0x00000082


	//----- nvinfo : EIATTR_KPARAM_INFO
	.align		4
.L_81:
        /*0008*/ 	.byte	0x04, 0x17
        /*000a*/ 	.short	(.L_83 - .L_82)
.L_82:
        /*000c*/ 	.word	0x00000000
        /*0010*/ 	.short	0x0005
        /*0012*/ 	.short	0x001c
        /*0014*/ 	.byte	0x00, 0xf0, 0x11, 0x00


	//----- nvinfo : EIATTR_KPARAM_INFO
	.align		4
.L_83:
        /*0018*/ 	.byte	0x04, 0x17
        /*001a*/ 	.short	(.L_85 - .L_84)
.L_84:
        /*001c*/ 	.word	0x00000000
        /*0020*/ 	.short	0x0004
        /*0022*/ 	.short	0x0018
        /*0024*/ 	.byte	0x00, 0xf0, 0x11, 0x00


	//----- nvinfo : EIATTR_KPARAM_INFO
	.align		4
.L_85:
        /*0028*/ 	.byte	0x04, 0x17
        /*002a*/ 	.short	(.L_87 - .L_86)
.L_86:
        /*002c*/ 	.word	0x00000000
        /*0030*/ 	.short	0x0003
        /*0032*/ 	.short	0x0014
        /*0034*/ 	.byte	0x00, 0xf0, 0x11, 0x00


	//----- nvinfo : EIATTR_KPARAM_INFO
	.align		4
.L_87:
        /*0038*/ 	.byte	0x04, 0x17
        /*003a*/ 	.short	(.L_89 - .L_88)
.L_88:
        /*003c*/ 	.word	0x00000000
        /*0040*/ 	.short	0x0002
        /*0042*/ 	.short	0x0010
        /*0044*/ 	.byte	0x00, 0xf0, 0x11, 0x00


	//----- nvinfo : EIATTR_KPARAM_INFO
	.align		4
.L_89:
        /*0048*/ 	.byte	0x04, 0x17
        /*004a*/ 	.short	(.L_91 - .L_90)
.L_90:
        /*004c*/ 	.word	0x00000000
        /*0050*/ 	.short	0x0001
        /*0052*/ 	.short	0x0008
        /*0054*/ 	.byte	0x00, 0xf5, 0x21, 0x00


	//----- nvinfo : EIATTR_KPARAM_INFO
	.align		4
.L_91:
        /*0058*/ 	.byte	0x04, 0x17
        /*005a*/ 	.short	(.L_93 - .L_92)
.L_92:
        /*005c*/ 	.word	0x00000000
        /*0060*/ 	.short	0x0000
        /*0062*/ 	.short	0x0000
        /*0064*/ 	.byte	0x00, 0xf5, 0x21, 0x00


	//----- nvinfo : EIATTR_SPARSE_MMA_MASK
	.align		4
.L_93:
        /*0068*/ 	.byte	0x03, 0x50
        /*006a*/ 	.short	0x0000


	//----- nvinfo : EIATTR_MAXREG_COUNT
	.align		4
        /*006c*/ 	.byte	0x03, 0x1b
        /*006e*/ 	.short	0x00ff


	//----- nvinfo : EIATTR_MERCURY_ISA_VERSION
	.align		4
        /*0070*/ 	.byte	0x03, 0x5f
        /*0072*/ 	.short	0x0101


	//----- nvinfo : EIATTR_VRC_CTA_INIT_COUNT
	.align		4
        /*0074*/ 	.byte	0x02, 0x4a
	.zero		1
	.zero		1


	//----- nvinfo : EIATTR_EXIT_INSTR_OFFSETS
	.align		4
        /*0078*/ 	.byte	0x04, 0x1c
        /*007a*/ 	.short	(.L_95 - .L_94)


	//   ....[0]....
.L_94:
        /*007c*/ 	.word	0x00000120


	//   ....[1]....
        /*0080*/ 	.word	0x00000210


	//   ....[2]....
        /*0084*/ 	.word	0x000002f0


	//----- nvinfo : EIATTR_CBANK_PARAM_SIZE
	.align		4
.L_95:
        /*0088*/ 	.byte	0x03, 0x19
        /*008a*/ 	.short	0x0020


	//----- nvinfo : EIATTR_PARAM_CBANK
	.align		4
        /*008c*/ 	.byte	0x04, 0x0a
        /*008e*/ 	.short	(.L_97 - .L_96)
	.align		4
.L_96:
        /*0090*/ 	.word	index@(.nv.constant0._Z20applyDampeningKernelPfPhiiif)
        /*0094*/ 	.short	0x0380
        /*0096*/ 	.short	0x0020


	//----- nvinfo : EIATTR_SW_WAR
	.align		4
.L_97:
        /*0098*/ 	.byte	0x04, 0x36
        /*009a*/ 	.short	(.L_99 - .L_98)
.L_98:
        /*009c*/ 	.word	0x00000008
.L_99:


//--------------------- .nv.info._Z18addFanForcesKernelPfPhP6float3S2_iiii --------------------------
	.section	.nv.info._Z18addFanForcesKernelPfPhP6float3S2_iiii,"",@"SHT_CUDA_INFO"
	.sectionflags	@""
	.align	4


	//----- nvinfo : EIATTR_CUDA_API_VERSION
	.align		4
        /*0000*/ 	.byte	0x04, 0x37
        /*0002*/ 	.short	(.L_101 - .L_100)
.L_100:
        /*0004*/ 	.word	0x00000082


	//----- nvinfo : EIATTR_KPARAM_INFO
	.align		4
.L_101:
        /*0008*/ 	.byte	0x04, 0x17
        /*000a*/ 	.short	(.L_103 - .L_102)
.L_102:
        /*000c*/ 	.word	0x00000000
        /*0010*/ 	.short	0x0007
        /*0012*/ 	.short	0x002c
        /*0014*/ 	.byte	0x00, 0xf0, 0x11, 0x00


	//----- nvinfo : EIATTR_KPARAM_INFO
	.align		4
.L_103:
        /*0018*/ 	.byte	0x04, 0x17
        /*001a*/ 	.short	(.L_105 - .L_104)
.L_104:
        /*001c*/ 	.word	0x00000000
        /*0020*/ 	.short	0x0006
        /*0022*/ 	.short	0x0028
        /*0024*/ 	.byte	0x00, 0xf0, 0x11, 0x00


	//----- nvinfo : EIATTR_KPARAM_INFO
	.align		4
.L_105:
        /*0028*/ 	.byte	0x04, 0x17
        /*002a*/ 	.short	(.L_107 - .L_106)
.L_106:
        /*002c*/ 	.word	0x00000000
        /*0030*/ 	.short	0x0005
        /*0032*/ 	.short	0x0024
        /*0034*/ 	.byte	0x00, 0xf0, 0x11, 0x00


	//----- nvinfo : EIATTR_KPARAM_INFO
	.align		4
.L_107:
        /*0038*/ 	.byte	0x04, 0x17
        /*003a*/ 	.short	(.L_109 - .L_108)
.L_108:
        /*003c*/ 	.word	0x00000000
        /*0040*/ 	.short	0x0004
        /*0042*/ 	.short	0x0020
        /*0044*/ 	.byte	0x00, 0xf0, 0x11, 0x00


	//----- nvinfo : EIATTR_KPARAM_INFO
	.align		4
.L_109:
        /*0048*/ 	.byte	0x04, 0x17
        /*004a*/ 	.short	(.L_111 - .L_110)
.L_110:
        /*004c*/ 	.word	0x00000000
        /*0050*/ 	.short	0x0003
        /*0052*/ 	.short	0x0018
        /*0054*/ 	.byte	0x00, 0xf5, 0x21, 0x00


	//----- nvinfo : EIATTR_KPARAM_INFO
	.align		4
.L_111:
        /*0058*/ 	.byte	0x04, 0x17
        /*005a*/ 	.short	(.L_113 - .L_112)
.L_112:
        /*005c*/ 	.word	0x00000000
        /*0060*/ 	.short	0x0002
        /*0062*/ 	.short	0x0010
        /*0064*/ 	.byte	0x00, 0xf5, 0x21, 0x00


	//----- nvinfo : EIATTR_KPARAM_INFO
	.align		4
.L_113:
        /*0068*/ 	.byte	0x04, 0x17
        /*006a*/ 	.short	(.L_115 - .L_114)
.L_114:
        /*006c*/ 	.word	0x00000000
        /*0070*/ 	.short	0x0001
        /*0072*/ 	.short	0x0008
        /*0074*/ 	.byte	0x00, 0xf5, 0x21, 0x00


	//----- nvinfo : EIATTR_KPARAM_INFO
	.align		4
.L_115:
        /*0078*/ 	.byte	0x04, 0x17
        /*007a*/ 	.short	(.L_117 - .L_116)
.L_116:
        /*007c*/ 	.word	0x00000000
        /*0080*/ 	.short	0x0000
        /*0082*/ 	.short	0x0000
        /*0084*/ 	.byte	0x00, 0xf5, 0x21, 0x00


	//----- nvinfo : EIATTR_SPARSE_MMA_MASK
	.align		4
.L_117:
        /*0088*/ 	.byte	0x03, 0x50
        /*008a*/ 	.short	0x0000


	//----- nvinfo : EIATTR_MAXREG_COUNT
	.align		4
        /*008c*/ 	.byte	0x03, 0x1b
        /*008e*/ 	.short	0x00ff


	//----- nvinfo : EIATTR_MERCURY_ISA_VERSION
	.align		4
        /*0090*/ 	.byte	0x03, 0x5f
        /*0092*/ 	.short	0x0101


	//----- nvinfo : EIATTR_VRC_CTA_INIT_COUNT
	.align		4
        /*0094*/ 	.byte	0x02, 0x4a
	.zero		1
	.zero		1


	//----- nvinfo : EIATTR_EXIT_INSTR_OFFSETS
	.align		4
        /*0098*/ 	.byte	0x04, 0x1c
        /*009a*/ 	.short	(.L_119 - .L_118)


	//   ....[0]....
.L_118:
        /*009c*/ 	.word	0x00000120


	//   ....[1]....
        /*00a0*/ 	.word	0x00000210


	//   ....[2]....
        /*00a4*/ 	.word	0x000018d0


	//----- nvinfo : EIATTR_CRS_STACK_SIZE
	.align		4
.L_119:
        /*00a8*/ 	.byte	0x04, 0x1e
        /*00aa*/ 	.short	(.L_121 - .L_120)
.L_120:
        /*00ac*/ 	.word	0x00000000


	//----- nvinfo : EIATTR_CBANK_PARAM_SIZE
	.align		4
.L_121:
        /*00b0*/ 	.byte	0x03, 0x19
        /*00b2*/ 	.short	0x0030


	//----- nvinfo : EIATTR_PARAM_CBANK
	.align		4
        /*00b4*/ 	.byte	0x04, 0x0a
        /*00b6*/ 	.short	(.L_123 - .L_122)
	.align		4
.L_122:
        /*00b8*/ 	.word	index@(.nv.constant0._Z18addFanForcesKernelPfPhP6float3S2_iiii)
        /*00bc*/ 	.short	0x0380
        /*00be*/ 	.short	0x0030


	//----- nvinfo : EIATTR_SW_WAR
	.align		4
.L_123:
        /*00c0*/ 	.byte	0x04, 0x36
        /*00c2*/ 	.short	(.L_125 - .L_124)
.L_124:
        /*00c4*/ 	.word	0x00000008
.L_125:


//--------------------- .nv.info._Z21computeResidualKernelPfS_S_Phiii --------------------------
	.section	.nv.info._Z21computeResidualKernelPfS_S_Phiii,"",@"SHT_CUDA_INFO"
	.sectionflags	@""
	.align	4


	//----- nvinfo : EIATTR_CUDA_API_VERSION
	.align		4
        /*0000*/ 	.byte	0x04, 0x37
        /*0002*/ 	.short	(.L_127 - .L_126)
.L_126:
        /*0004*/ 	.word	0x00000082


	//----- nvinfo : EIATTR_KPARAM_INFO
	.align		4
.L_127:
        /*0008*/ 	.byte	0x04, 0x17
        /*000a*/ 	.short	(.L_129 - .L_128)
.L_128:
        /*000c*/ 	.word	0x00000000
        /*0010*/ 	.short	0x0006
        /*0012*/ 	.short	0x0028
        /*0014*/ 	.byte	0x00, 0xf0, 0x11, 0x00


	//----- nvinfo : EIATTR_KPARAM_INFO
	.align		4
.L_129:
        /*0018*/ 	.byte	0x04, 0x17
        /*001a*/ 	.short	(.L_131 - .L_130)
.L_130:
        /*001c*/ 	.word	0x00000000
        /*0020*/ 	.short	0x0005
        /*0022*/ 	.short	0x0024
        /*0024*/ 	.byte	0x00, 0xf0, 0x11, 0x00


	//----- nvinfo : EIATTR_KPARAM_INFO
	.align		4
.L_131:
        /*0028*/ 	.byte	0x04, 0x17
        /*002a*/ 	.short	(.L_133 - .L_132)
.L_132:
        /*002c*/ 	.word	0x00000000
        /*0030*/ 	.short	0x0004
        /*0032*/ 	.short	0x0020
        /*0034*/ 	.byte	0x00, 0xf0, 0x11, 0x00


	//----- nvinfo : EIATTR_KPARAM_INFO
	.align		4
.L_133:
        /*0038*/ 	.byte	0x04, 0x17
        /*003a*/ 	.short	(.L_135 - .L_134)
.L_134:
        /*003c*/ 	.word	0x00000000
        /*0040*/ 	.short	0x0003
        /*0042*/ 	.short	0x0018
        /*0044*/ 	.byte	0x00, 0xf5, 0x21, 0x00


	//----- nvinfo : EIATTR_KPARAM_INFO
	.align		4
.L_135:
        /*0048*/ 	.byte	0x04, 0x17
        /*004a*/ 	.short	(.L_137 - .L_136)
.L_136:
        /*004c*/ 	.word	0x00000000
        /*0050*/ 	.short	0x0002
        /*0052*/ 	.short	0x0010
        /*0054*/ 	.byte	0x00, 0xf5, 0x21, 0x00


	//----- nvinfo : EIATTR_KPARAM_INFO
	.align		4
.L_137:
        /*0058*/ 	.byte	0x04, 0x17
        /*005a*/ 	.short	(.L_139 - .L_138)
.L_138:
        /*005c*/ 	.word	0x00000000
        /*0060*/ 	.short	0x0001
        /*0062*/ 	.short	0x0008
        /*0064*/ 	.byte	0x00, 0xf5, 0x21, 0x00


	//----- nvinfo : EIATTR_KPARAM_INFO
	.align		4
.L_139:
        /*0068*/ 	.byte	0x04, 0x17
        /*006a*/ 	.short	(.L_141 - .L_140)
.L_140:
        /*006c*/ 	.word	0x00000000
        /*0070*/ 	.short	0x0000
        /*0072*/ 	.short	0x0000
        /*0074*/ 	.byte	0x00, 0xf5, 0x21, 0x00


	//----- nvinfo : EIATTR_SPARSE_MMA_MASK
	.align		4
.L_141:
        /*0078*/ 	.byte	0x03, 0x50
        /*007a*/ 	.short	0x0000


	//----- nvinfo : EIATTR_MAXREG_COUNT
	.align		4
        /*007c*/ 	.byte	0x03, 0x1b
        /*007e*/ 	.short	0x00ff


	//----- nvinfo : EIATTR_MERCURY_ISA_VERSION
	.align		4
        /*0080*/ 	.byte	0x03, 0x5f
        /*0082*/ 	.short	0x0101


	//----- nvinfo : EIATTR_VRC_CTA_INIT_COUNT
	.align		4
        /*0084*/ 	.byte	0x02, 0x4a
	.zero		1
	.zero		1


	//----- nvinfo : EIATTR_EXIT_INSTR_OFFSETS
	.align		4
        /*0088*/ 	.byte	0x04, 0x1c
        /*008a*/ 	.short	(.L_143 - .L_142)


	//   ....[0]....
.L_142:
        /*008c*/ 	.word	0x00000120


	//   ....[1]....
        /*0090*/ 	.word	0x000001e0


	//   ....[2]....
        /*0094*/ 	.word	0x00000a80


	//----- nvinfo : EIATTR_CRS_STACK_SIZE
	.align		4
.L_143:
        /*0098*/ 	.byte	0x04, 0x1e
        /*009a*/ 	.short	(.L_145 - .L_144)
.L_144:
        /*009c*/ 	.word	0x00000000


	//----- nvinfo : EIATTR_CBANK_PARAM_SIZE
	.align		4
.L_145:
        /*00a0*/ 	.byte	0x03, 0x19
        /*00a2*/ 	.short	0x002c


	//----- nvinfo : EIATTR_PARAM_CBANK
	.align		4
        /*00a4*/ 	.byte	0x04, 0x0a
        /*00a6*/ 	.short	(.L_147 - .L_146)
	.align		4
.L_146:
        /*00a8*/ 	.word	index@(.nv.constant0._Z21computeResidualKernelPfS_S_Phiii)
        /*00ac*/ 	.short	0x0380
        /*00ae*/ 	.short	0x002c


	//----- nvinfo : EIATTR_SW_WAR
	.align		4
.L_147:
        /*00b0*/ 	.byte	0x04, 0x36
        /*00b2*/ 	.short	(.L_149 - .L_148)
.L_148:
        /*00b4*/ 	.word	0x00000008
.L_149:


//--------------------- .nv.info._Z30subtractPressureGradientKernelPfS_Phiiif --------------------------
	.section	.nv.info._Z30subtractPressureGradientKernelPfS_Phiiif,"",@"SHT_CUDA_INFO"
	.sectionflags	@""
	.align	4


	//----- nvinfo : EIATTR_CUDA_API_VERSION
	.align		4
        /*0000*/ 	.byte	0x04, 0x37
        /*0002*/ 	.short	(.L_151 - .L_150)
.L_150:
        /*0004*/ 	.word	0x00000082


	//----- nvinfo : EIATTR_KPARAM_INFO
	.align		4
.L_151:
        /*0008*/ 	.byte	0x04, 0x17
        /*000a*/ 	.short	(.L_153 - .L_152)
.L_152:
        /*000c*/ 	.word	0x00000000
        /*0010*/ 	.short	0x0006
        /*0012*/ 	.short	0x0024
        /*0014*/ 	.byte	0x00, 0xf0, 0x11, 0x00


	//----- nvinfo : EIATTR_KPARAM_INFO
	.align		4
.L_153:
        /*0018*/ 	.byte	0x04, 0x17
        /*001a*/ 	.short	(.L_155 - .L_154)
.L_154:
        /*001c*/ 	.word	0x00000000
        /*0020*/ 	.short	0x0005
        /*0022*/ 	.short	0x0020
        /*0024*/ 	.byte	0x00, 0xf0, 0x11, 0x00


	//----- nvinfo : EIATTR_KPARAM_INFO
	.align		4
.L_155:
        /*0028*/ 	.byte	0x04, 0x17
        /*002a*/ 	.short	(.L_157 - .L_156)
.L_156:
        /*002c*/ 	.word	0x00000000
        /*0030*/ 	.short	0x0004
        /*0032*/ 	.short	0x001c
        /*0034*/ 	.byte	0x00, 0xf0, 0x11, 0x00


	//----- nvinfo : EIATTR_KPARAM_INFO
	.align		4
.L_157:
        /*0038*/ 	.byte	0x04, 0x17
        /*003a*/ 	.short	(.L_159 - .L_158)
.L_158:
        /*003c*/ 	.word	0x00000000
        /*0040*/ 	.short	0x0003
        /*0042*/ 	.short	0x0018
        /*0044*/ 	.byte	0x00, 0xf0, 0x11, 0x00


	//----- nvinfo : EIATTR_KPARAM_INFO
	.align		4
.L_159:
        /*0048*/ 	.byte	0x04, 0x17
        /*004a*/ 	.short	(.L_161 - .L_160)
.L_160:
        /*004c*/ 	.word	0x00000000
        /*0050*/ 	.short	0x0002
        /*0052*/ 	.short	0x0010
        /*0054*/ 	.byte	0x00, 0xf5, 0x21, 0x00


	//----- nvinfo : EIATTR_KPARAM_INFO
	.align		4
.L_161:
        /*0058*/ 	.byte	0x04, 0x17
        /*005a*/ 	.short	(.L_163 - .L_162)
.L_162:
        /*005c*/ 	.word	0x00000000
        /*0060*/ 	.short	0x0001
        /*0062*/ 	.short	0x0008
        /*0064*/ 	.byte	0x00, 0xf5, 0x21, 0x00


	//----- nvinfo : EIATTR_KPARAM_INFO
	.align		4
.L_163:
        /*0068*/ 	.byte	0x04, 0x17
        /*006a*/ 	.short	(.L_165 - .L_164)
.L_164:
        /*006c*/ 	.word	0x00000000
        /*0070*/ 	.short	0x0000
        /*0072*/ 	.short	0x0000
        /*0074*/ 	.byte	0x00, 0xf5, 0x21, 0x00


	//----- nvinfo : EIATTR_SPARSE_MMA_MASK
	.align		4
.L_165:
        /*0078*/ 	.byte	0x03, 0x50
        /*007a*/ 	.short	0x0000


	//----- nvinfo : EIATTR_MAXREG_COUNT
	.align		4
        /*007c*/ 	.byte	0x03, 0x1b
        /*007e*/ 	.short	0x00ff


	//----- nvinfo : EIATTR_MERCURY_ISA_VERSION
	.align		4
        /*0080*/ 	.byte	0x03, 0x5f
        /*0082*/ 	.short	0x0101


	//----- nvinfo : EIATTR_VRC_CTA_INIT_COUNT
	.align		4
        /*0084*/ 	.byte	0x02, 0x4a
	.zero		1
	.zero		1


	//----- nvinfo : EIATTR_EXIT_INSTR_OFFSETS
	.align		4
        /*0088*/ 	.byte	0x04, 0x1c
        /*008a*/ 	.short	(.L_167 - .L_166)


	//   ....[0]....
.L_166:
        /*008c*/ 	.word	0x00000120


	//   ....[1]....
        /*0090*/ 	.word	0x00000220


	//   ....[2]....
        /*0094*/ 	.word	0x00000d80


	//----- nvinfo : EIATTR_CRS_STACK_SIZE
	.align		4
.L_167:
        /*0098*/ 	.byte	0x04, 0x1e
        /*009a*/ 	.short	(.L_169 - .L_168)
.L_168:
        /*009c*/ 	.word	0x00000000


	//----- nvinfo : EIATTR_CBANK_PARAM_SIZE
	.align		4
.L_169:
        /*00a0*/ 	.byte	0x03, 0x19
        /*00a2*/ 	.short	0x0028


	//----- nvinfo : EIATTR_PARAM_CBANK
	.align		4
        /*00a4*/ 	.byte	0x04, 0x0a
        /*00a6*/ 	.short	(.L_171 - .L_170)
	.align		4
.L_170:
        /*00a8*/ 	.word	index@(.nv.constant0._Z30subtractPressureGradientKernelPfS_Phiiif)
        /*00ac*/ 	.short	0x0380
        /*00ae*/ 	.short	0x0028


	//----- nvinfo : EIATTR_SW_WAR
	.align		4
.L_171:
        /*00b0*/ 	.byte	0x04, 0x36
        /*00b2*/ 	.short	(.L_173 - .L_172)
.L_172:
        /*00b4*/ 	.word	0x00000008
.L_173:


//--------------------- .nv.info._Z22pressureJacobianKernelPfS_S_Phiiif --------------------------
	.section	.nv.info._Z22pressureJacobianKernelPfS_S_Phiiif,"",@"SHT_CUDA_INFO"
	.sectionflags	@""
	.align	4


	//----- nvinfo : EIATTR_CUDA_API_VERSION
	.align		4
        /*0000*/ 	.byte	0x04, 0x37
        /*0002*/ 	.short	(.L_175 - .L_174)
.L_174:
        /*0004*/ 	.word	0x00000082


	//----- nvinfo : EIATTR_KPARAM_INFO
	.align		4
.L_175:
        /*0008*/ 	.byte	0x04, 0x17
        /*000a*/ 	.short	(.L_177 - .L_176)
.L_176:
        /*000c*/ 	.word	0x00000000
        /*0010*/ 	.short	0x0007
        /*0012*/ 	.short	0x002c
        /*0014*/ 	.byte	0x00, 0xf0, 0x11, 0x00


	//----- nvinfo : EIATTR_KPARAM_INFO
	.align		4
.L_177:
        /*0018*/ 	.byte	0x04, 0x17
        /*001a*/ 	.short	(.L_179 - .L_178)
.L_178:
        /*001c*/ 	.word	0x00000000
        /*0020*/ 	.short	0x0006
        /*0022*/ 	.short	0x0028
        /*0024*/ 	.byte	0x00, 0xf0, 0x11, 0x00


	//----- nvinfo : EIATTR_KPARAM_INFO
	.align		4
.L_179:
        /*0028*/ 	.byte	0x04, 0x17
        /*002a*/ 	.short	(.L_181 - .L_180)
.L_180:
        /*002c*/ 	.word	0x00000000
        /*0030*/ 	.short	0x0005
        /*0032*/ 	.short	0x0024
        /*0034*/ 	.byte	0x00, 0xf0, 0x11, 0x00


	//----- nvinfo : EIATTR_KPARAM_INFO
	.align		4
.L_181:
        /*0038*/ 	.byte	0x04, 0x17
        /*003a*/ 	.short	(.L_183 - .L_182)
.L_182:
        /*003c*/ 	.word	0x00000000
        /*0040*/ 	.short	0x0004
        /*0042*/ 	.short	0x0020
        /*0044*/ 	.byte	0x00, 0xf0, 0x11, 0x00


	//----- nvinfo : EIATTR_KPARAM_INFO
	.align		4
.L_183:
        /*0048*/ 	.byte	0x04, 0x17
        /*004a*/ 	.short	(.L_185 - .L_184)
.L_184:
        /*004c*/ 	.word	0x00000000
        /*0050*/ 	.short	0x0003
        /*0052*/ 	.short	0x0018
        /*0054*/ 	.byte	0x00, 0xf5, 0x21, 0x00


	//----- nvinfo : EIATTR_KPARAM_INFO
	.align		4
.L_185:
        /*0058*/ 	.byte	0x04, 0x17
        /*005a*/ 	.short	(.L_187 - .L_186)
.L_186:
        /*005c*/ 	.word	0x00000000
        /*0060*/ 	.short	0x0002
        /*0062*/ 	.short	0x0010
        /*0064*/ 	.byte	0x00, 0xf5, 0x21, 0x00


	//----- nvinfo : EIATTR_KPARAM_INFO
	.align		4
.L_187:
        /*0068*/ 	.byte	0x04, 0x17
        /*006a*/ 	.short	(.L_189 - .L_188)
.L_188:
        /*006c*/ 	.word	0x00000000
        /*0070*/ 	.short	0x0001
        /*0072*/ 	.short	0x0008
        /*0074*/ 	.byte	0x00, 0xf5, 0x21, 0x00


	//----- nvinfo : EIATTR_KPARAM_INFO
	.align		4
.L_189:
        /*0078*/ 	.byte	0x04, 0x17
        /*007a*/ 	.short	(.L_191 - .L_190)
.L_190:
        /*007c*/ 	.word	0x00000000
        /*0080*/ 	.short	0x0000
        /*0082*/ 	.short	0x0000
        /*0084*/ 	.byte	0x00, 0xf5, 0x21, 0x00


	//----- nvinfo : EIATTR_SPARSE_MMA_MASK
	.align		4
.L_191:
        /*0088*/ 	.byte	0x03, 0x50
        /*008a*/ 	.short	0x0000


	//----- nvinfo : EIATTR_MAXREG_COUNT
	.align		4
        /*008c*/ 	.byte	0x03, 0x1b
        /*008e*/ 	.short	0x00ff


	//----- nvinfo : EIATTR_MERCURY_ISA_VERSION
	.align		4
        /*0090*/ 	.byte	0x03, 0x5f
        /*0092*/ 	.short	0x0101


	//----- nvinfo : EIATTR_VRC_CTA_INIT_COUNT
	.align		4
        /*0094*/ 	.byte	0x02, 0x4a
	.zero		1
	.zero		1


	//----- nvinfo : EIATTR_EXIT_INSTR_OFFSETS
	.align		4
        /*0098*/ 	.byte	0x04, 0x1c
        /*009a*/ 	.short	(.L_193 - .L_192)


	//   ....[0]....
.L_192:
        /*009c*/ 	.word	0x00000120


	//   ....[1]....
        /*00a0*/ 	.word	0x000001e0


	//   ....[2]....
        /*00a4*/ 	.word	0x000008a0


	//   ....[3]....
        /*00a8*/ 	.word	0x00000b70


	//----- nvinfo : EIATTR_CRS_STACK_SIZE
	.align		4
.L_193:
        /*00ac*/ 	.byte	0x04, 0x1e
        /*00ae*/ 	.short	(.L_195 - .L_194)
.L_194:
        /*00b0*/ 	.word	0x00000000


	//----- nvinfo : EIATTR_CBANK_PARAM_SIZE
	.align		4
.L_195:
        /*00b4*/ 	.byte	0x03, 0x19
        /*00b6*/ 	.short	0x0030


	//----- nvinfo : EIATTR_PARAM_CBANK
	.align		4
        /*00b8*/ 	.byte	0x04, 0x0a
        /*00ba*/ 	.short	(.L_197 - .L_196)
	.align		4
.L_196:
        /*00bc*/ 	.word	index@(.nv.constant0._Z22pressureJacobianKernelPfS_S_Phiiif)
        /*00c0*/ 	.short	0x0380
        /*00c2*/ 	.short	0x0030


	//----- nvinfo : EIATTR_SW_WAR
	.align		4
.L_197:
        /*00c4*/ 	.byte	0x04, 0x36
        /*00c6*/ 	.short	(.L_199 - .L_198)
.L_198:
        /*00c8*/ 	.word	0x00000008
.L_199:


//--------------------- .nv.info._Z23computeDivergenceKernelPfS_Phiii --------------------------
	.section	.nv.info._Z23computeDivergenceKernelPfS_Phiii,"",@"SHT_CUDA_INFO"
	.sectionflags	@""
	.align	4


	//----- nvinfo : EIATTR_CUDA_API_VERSION
	.align		4
        /*0000*/ 	.byte	0x04, 0x37
        /*0002*/ 	.short	(.L_201 - .L_200)
.L_200:
        /*0004*/ 	.word	0x00000082


	//----- nvinfo : EIATTR_KPARAM_INFO
	.align		4
.L_201:
        /*0008*/ 	.byte	0x04, 0x17
        /*000a*/ 	.short	(.L_203 - .L_202)
.L_202:
        /*000c*/ 	.word	0x00000000
        /*0010*/ 	.short	0x0005
        /*0012*/ 	.short	0x0020
        /*0014*/ 	.byte	0x00, 0xf0, 0x11, 0x00


	//----- nvinfo : EIATTR_KPARAM_INFO
	.align		4
.L_203:
        /*0018*/ 	.byte	0x04, 0x17
        /*001a*/ 	.short	(.L_205 - .L_204)
.L_204:
        /*001c*/ 	.word	0x00000000
        /*0020*/ 	.short	0x0004
        /*0022*/ 	.short	0x001c
        /*0024*/ 	.byte	0x00, 0xf0, 0x11, 0x00


	//----- nvinfo : EIATTR_KPARAM_INFO
	.align		4
.L_205:
        /*0028*/ 	.byte	0x04, 0x17
        /*002a*/ 	.short	(.L_207 - .L_206)
.L_206:
        /*002c*/ 	.word	0x00000000
        /*0030*/ 	.short	0x0003
        /*0032*/ 	.short	0x0018
        /*0034*/ 	.byte	0x00, 0xf0, 0x11, 0x00


	//----- nvinfo : EIATTR_KPARAM_INFO
	.align		4
.L_207:
        /*0038*/ 	.byte	0x04, 0x17
        /*003a*/ 	.short	(.L_209 - .L_208)
.L_208:
        /*003c*/ 	.word	0x00000000
        /*0040*/ 	.short	0x0002
        /*0042*/ 	.short	0x0010
        /*0044*/ 	.byte	0x00, 0xf5, 0x21, 0x00


	//----- nvinfo : EIATTR_KPARAM_INFO
	.align		4
.L_209:
        /*0048*/ 	.byte	0x04, 0x17
        /*004a*/ 	.short	(.L_211 - .L_210)
.L_210:
        /*004c*/ 	.word	0x00000000
        /*0050*/ 	.short	0x0001
        /*0052*/ 	.short	0x0008
        /*0054*/ 	.byte	0x00, 0xf5, 0x21, 0x00


	//----- nvinfo : EIATTR_KPARAM_INFO
	.align		4
.L_211:
        /*0058*/ 	.byte	0x04, 0x17
        /*005a*/ 	.short	(.L_213 - .L_212)
.L_212:
        /*005c*/ 	.word	0x00000000
        /*0060*/ 	.short	0x0000
        /*0062*/ 	.short	0x0000
        /*0064*/ 	.byte	0x00, 0xf5, 0x21, 0x00


	//----- nvinfo : EIATTR_SPARSE_MMA_MASK
	.align		4
.L_213:
        /*0068*/ 	.byte	0x03, 0x50
        /*006a*/ 	.short	0x0000


	//----- nvinfo : EIATTR_MAXREG_COUNT
	.align		4
        /*006c*/ 	.byte	0x03, 0x1b
        /*006e*/ 	.short	0x00ff


	//----- nvinfo : EIATTR_MERCURY_ISA_VERSION
	.align		4
        /*0070*/ 	.byte	0x03, 0x5f
        /*0072*/ 	.short	0x0101


	//----- nvinfo : EIATTR_VRC_CTA_INIT_COUNT
	.align		4
        /*0074*/ 	.byte	0x02, 0x4a
	.zero		1
	.zero		1


	//----- nvinfo : EIATTR_EXIT_INSTR_OFFSETS
	.align		4
        /*0078*/ 	.byte	0x04, 0x1c
        /*007a*/ 	.short	(.L_215 - .L_214)


	//   ....[0]....
.L_214:
        /*007c*/ 	.word	0x00000120


	//   ....[1]....
        /*0080*/ 	.word	0x000001f0


	//   ....[2]....
        /*0084*/ 	.word	0x00000b40


	//----- nvinfo : EIATTR_CRS_STACK_SIZE
	.align		4
.L_215:
        /*0088*/ 	.byte	0x04, 0x1e
        /*008a*/ 	.short	(.L_217 - .L_216)
.L_216:
        /*008c*/ 	.word	0x00000000


	//----- nvinfo : EIATTR_CBANK_PARAM_SIZE
	.align		4
.L_217:
        /*0090*/ 	.byte	0x03, 0x19
        /*0092*/ 	.short	0x0024


	//----- nvinfo : EIATTR_PARAM_CBANK
	.align		4
        /*0094*/ 	.byte	0x04, 0x0a
        /*0096*/ 	.short	(.L_219 - .L_218)
	.align		4
.L_218:
        /*0098*/ 	.word	index@(.nv.constant0._Z23computeDivergenceKernelPfS_Phiii)
        /*009c*/ 	.short	0x0380
        /*009e*/ 	.short	0x0024


	//----- nvinfo : EIATTR_SW_WAR
	.align		4
.L_219:
        /*00a0*/ 	.byte	0x04, 0x36
        /*00a2*/ 	.short	(.L_221 - .L_220)
.L_220:
        /*00a4*/ 	.word	0x00000008
.L_221:


//--------------------- .nv.callgraph             --------------------------
	.section	.nv.callgraph,"",@"SHT_CUDA_CALLGRAPH"
	.align	4
	.sectionentsize	8
	.align		4
        /*0000*/ 	.word	0x00000000
	.align		4
        /*0004*/ 	.word	0xffffffff
	.align		4
        /*0008*/ 	.word	0x00000000
	.align		4
        /*000c*/ 	.word	0xfffffffe
	.align		4
        /*0010*/ 	.word	0x00000000
	.align		4
        /*0014*/ 	.word	0xfffffffd
	.align		4
        /*0018*/ 	.word	0x00000000
	.align		4
        /*001c*/ 	.word	0xfffffffc


//--------------------- .text._Z20advectVelocityKernelPfS_Phiiif --------------------------
	.section	.text._Z20advectVelocityKernelPfS_Phiiif,"ax",@progbits
	.align	128
        .global         _Z20advectVelocityKernelPfS_Phiiif
        .type           _Z20advectVelocityKernelPfS_Phiiif,@function
        .size           _Z20advectVelocityKernelPfS_Phiiif,(.L_x_203 - _Z20advectVelocityKernelPfS_Phiiif)
        .other          _Z20advectVelocityKernelPfS_Phiiif,@"STO_CUDA_ENTRY STV_DEFAULT"
_Z20advectVelocityKernelPfS_Phiiif:
.text._Z20advectVelocityKernelPfS_Phiiif:
[----:B------:R-:W-:Y:S01]  /*0000*/  LDC R1, c[0x0][0x37c] ;  /* 0x0000df00ff017b82 */ /* 0x000fe20000000800 */
[----:B------:R-:W0:Y:S07]  /*0010*/  S2R R2, SR_TID.Y ;  /* 0x0000000000027919 */ /* 0x000e2e0000002200 */
[----:B------:R-:W1:Y:S01]  /*0020*/  LDC R9, c[0x0][0x360] ;  /* 0x0000d800ff097b82 */ /* 0x000e620000000800 */
[----:B------:R-:W2:Y:S01]  /*0030*/  LDCU.64 UR8, c[0x0][0x398] ;  /* 0x00007300ff0877ac */ /* 0x000ea20008000a00 */
[----:B------:R-:W1:Y:S01]  /*0040*/  S2R R0, SR_TID.X ;  /* 0x0000000000007919 */ /* 0x000e620000002100 */
[----:B------:R-:W3:Y:S01]  /*0050*/  LDCU UR7, c[0x0][0x3a0] ;  /* 0x00007400ff0777ac */ /* 0x000ee20008000800 */
[----:B------:R-:W4:Y:S04]  /*0060*/  S2R R5, SR_TID.Z ;  /* 0x0000000000057919 */ /* 0x000f280000002300 */
[----:B------:R-:W0:Y:S08]  /*0070*/  S2UR UR5, SR_CTAID.Y ;  /* 0x00000000000579c3 */ /* 0x000e300000002600 */
[----:B------:R-:W0:Y:S08]  /*0080*/  LDC R3, c[0x0][0x364] ;  /* 0x0000d900ff037b82 */ /* 0x000e300000000800 */
[----:B------:R-:W1:Y:S08]  /*0090*/  S2UR UR4, SR_CTAID.X ;  /* 0x00000000000479c3 */ /* 0x000e700000002500 */
[----:B------:R-:W4:Y:S08]  /*00a0*/  S2UR UR6, SR_CTAID.Z ;  /* 0x00000000000679c3 */ /* 0x000f300000002700 */
[----:B------:R-:W4:Y:S01]  /*00b0*/  LDC R4, c[0x0][0x368] ;  /* 0x0000da00ff047b82 */ /* 0x000f220000000800 */
[----:B0-----:R-:W-:-:S05]  /*00c0*/  IMAD R3, R3, UR5, R2 ;  /* 0x0000000503037c24 */ /* 0x001fca000f8e0202 */
[----:B--2---:R-:W-:Y:S01]  /*00d0*/  ISETP.GE.AND P0, PT, R3, UR9, PT ;  /* 0x0000000903007c0c */ /* 0x004fe2000bf06270 */
[----:B-1----:R-:W-:-:S05]  /*00e0*/  IMAD R9, R9, UR4, R0 ;  /* 0x0000000409097c24 */ /* 0x002fca000f8e0200 */
[----:B------:R-:W-:Y:S01]  /*00f0*/  ISETP.GE.OR P0, PT, R9, UR8, P0 ;  /* 0x0000000809007c0c */ /* 0x000fe20008706670 */
[----:B----4-:R-:W-:-:S05]  /*0100*/  IMAD R2, R4, UR6, R5 ;  /* 0x0000000604027c24 */ /* 0x010fca000f8e0205 */
[----:B---3--:R-:W-:-:S13]  /*0110*/  ISETP.GE.OR P0, PT, R2, UR7, P0 ;  /* 0x0000000702007c0c */ /* 0x008fda0008706670 */
[----:B------:R-:W-:Y:S05]  /*0120*/  @P0 EXIT ;  /* 0x000000000000094d */ /* 0x000fea0003800000 */
[----:B------:R-:W0:Y:S01]  /*0130*/  LDCU.64 UR4, c[0x0][0x390] ;  /* 0x00007200ff0477ac */ /* 0x000e220008000a00 */
[----:B------:R-:W-:Y:S01]  /*0140*/  IMAD R0, R2, UR9, R3 ;  /* 0x0000000902007c24 */ /* 0x000fe2000f8e0203 */
[----:B------:R-:W1:Y:S03]  /*0150*/  LDCU.64 UR6, c[0x0][0x358] ;  /* 0x00006b00ff0677ac */ /* 0x000e660008000a00 */
[----:B------:R-:W-:-:S05]  /*0160*/  IMAD R0, R0, UR8, R9 ;  /* 0x0000000800007c24 */ /* 0x000fca000f8e0209 */
[----:B0-----:R-:W-:-:S04]  /*0170*/  IADD3 R6, P0, PT, R0, UR4, RZ ;  /* 0x0000000400067c10 */ /* 0x001fc8000ff1e0ff */
[----:B------:R-:W-:-:S05]  /*0180*/  LEA.HI.X.SX32 R7, R0, UR5, 0x1, P0 ;  /* 0x0000000500077c11 */ /* 0x000fca00080f0eff */
[----:B-1----:R-:W2:Y:S02]  /*0190*/  LDG.E.U8 R6, desc[UR6][R6.64] ;  /* 0x0000000606067981 */ /* 0x002ea4000c1e1100 */
[----:B--2---:R-:W-:-:S13]  /*01a0*/  ISETP.NE.AND P0, PT, R6, RZ, PT ;  /* 0x000000ff0600720c */ /* 0x004fda0003f05270 */
[----:B------:R-:W0:Y:S01]  /*01b0*/  @P0 LDC.64 R4, c[0x0][0x388] ;  /* 0x0000e200ff040b82 */ /* 0x000e220000000a00 */
[----:B------:R-:W-:-:S05]  /*01c0*/  @P0 LEA R11, R0, R0, 0x1 ;  /* 0x00000000000b0211 */ /* 0x000fca00078e08ff */
[----:B0-----:R-:W-:-:S05]  /*01d0*/  @P0 IMAD.WIDE R4, R11, 0x4, R4 ;  /* 0x000000040b040825 */ /* 0x001fca00078e0204 */
[----:B------:R0:W-:Y:S04]  /*01e0*/  @P0 STG.E desc[UR6][R4.64], RZ ;  /* 0x000000ff04000986 */ /* 0x0001e8000c101906 */
[----:B------:R0:W-:Y:S04]  /*01f0*/  @P0 STG.E desc[UR6][R4.64+0x4], RZ ;  /* 0x000004ff04000986 */ /* 0x0001e8000c101906 */
[----:B------:R0:W-:Y:S01]  /*0200*/  @P0 STG.E desc[UR6][R4.64+0x8], RZ ;  /* 0x000008ff04000986 */ /* 0x0001e2000c101906 */
[----:B------:R-:W-:Y:S05]  /*0210*/  @P0 EXIT ;  /* 0x000000000000094d */ /* 0x000fea0003800000 */
[----:B0-----:R-:W0:Y:S01]  /*0220*/  LDC.64 R4, c[0x0][0x380] ;  /* 0x0000e000ff047b82 */ /* 0x001e220000000a00 */
[----:B------:R-:W-:Y:S01]  /*0230*/  LEA R13, R0, R0, 0x1 ;  /* 0x00000000000d7211 */ /* 0x000fe200078e08ff */
[----:B------:R-:W1:Y:S04]  /*0240*/  LDCU UR4, c[0x0][0x3a4] ;  /* 0x00007480ff0477ac */ /* 0x000e680008000800 */
[----:B0-----:R-:W-:-:S05]  /*0250*/  IMAD.WIDE R4, R13, 0x4, R4 ;  /* 0x000000040d047825 */ /* 0x001fca00078e0204 */
[----:B------:R-:W1:Y:S04]  /*0260*/  LDG.E R0, desc[UR6][R4.64+0x4] ;  /* 0x0000040604007981 */ /* 0x000e68000c1e1900 */
[----:B------:R-:W2:Y:S01]  /*0270*/  LDG.E R6, desc[UR6][R4.64] ;  /* 0x0000000604067981 */ /* 0x000ea2000c1e1900 */
[----:B------:R-:W-:Y:S01]  /*0280*/  HFMA2 R10, -RZ, RZ, 2.693359375, -0.0003798007965087890625 ;  /* 0x41638e39ff0a7431 */ /* 0x000fe200000001ff */
[----:B------:R-:W-:Y:S02]  /*0290*/  MOV R7, 0x3d900000 ;  /* 0x3d90000000077802 */ /* 0x000fe40000000f00 */
[----:B------:R0:W5:Y:S01]  /*02a0*/  LDG.E R8, desc[UR6][R4.64+0x8] ;  /* 0x0000080604087981 */ /* 0x000162000c1e1900 */
[----:B------:R-:W-:Y:S01]  /*02b0*/  I2FP.F32.S32 R9, R9 ;  /* 0x0000000900097245 */ /* 0x000fe20000201400 */
[----:B------:R-:W-:Y:S01]  /*02c0*/  BSSY.RECONVERGENT B1, `(.L_x_0) ;  /* 0x000000f000017945 */ /* 0x000fe20003800200 */
[----:B------:R-:W-:Y:S01]  /*02d0*/  I2FP.F32.U32 R3, R3 ;  /* 0x0000000300037245 */ /* 0x000fe20000201000 */
[----:B------:R-:W-:-:S04]  /*02e0*/  FFMA R7, -R10, R7, 1 ;  /* 0x3f8000000a077423 */ /* 0x000fc80000000107 */
[----:B------:R-:W-:Y:S01]  /*02f0*/  FFMA R7, R7, -R10, -14.222222328186035156 ;  /* 0xc1638e3907077423 */ /* 0x000fe2000000080a */
[----:B-1----:R-:W-:-:S04]  /*0300*/  FMUL.D2 R0, R0, UR4 ;  /* 0x0000000400007c20 */ /* 0x002fc80008300000 */
[----:B------:R-:W1:Y:S01]  /*0310*/  FCHK P0, R0, -0.0703125 ;  /* 0xbd90000000007902 */ /* 0x000e620000000000 */
[----:B------:R-:W-:Y:S01]  /*0320*/  FFMA R10, R0, R7, RZ ;  /* 0x00000007000a7223 */ /* 0x000fe200000000ff */
[----:B--2---:R-:W-:-:S03]  /*0330*/  FMUL.D2 R6, R6, UR4 ;  /* 0x0000000406067c20 */ /* 0x004fc60008300000 */
[----:B0-----:R-:W-:Y:S01]  /*0340*/  FFMA R4, R10, 0.0703125, R0 ;  /* 0x3d9000000a047823 */ /* 0x001fe20000000000 */
[----:B------:R-:W-:-:S03]  /*0350*/  FFMA R6, R6, -32, R9 ;  /* 0xc200000006067823 */ /* 0x000fc60000000009 */
[----:B------:R-:W-:Y:S01]  /*0360*/  FFMA R12, R7, R4, R10 ;  /* 0x00000004070c7223 */ /* 0x000fe2000000000a */
[----:B-1----:R-:W-:Y:S06]  /*0370*/  @!P0 BRA `(.L_x_1) ;  /* 0x00000000000c8947 */ /* 0x002fec0003800000 */
[----:B------:R-:W-:-:S07]  /*0380*/  MOV R4, 0x3a0 ;  /* 0x000003a000047802 */ /* 0x000fce0000000f00 */
[----:B-----5:R-:W-:Y:S05]  /*0390*/  CALL.REL.NOINC `($__internal_0_$__cuda_sm3x_div_rn_noftz_f32_slowpath) ;  /* 0x0000000400d87944 */ /* 0x020fea0003c00000 */
[----:B------:R-:W-:-:S07]  /*03a0*/  MOV R12, R0 ;  /* 0x00000000000c7202 */ /* 0x000fce0000000f00 */
.L_x_1:
[----:B------:R-:W-:Y:S05]  /*03b0*/  BSYNC.RECONVERGENT B1 ;  /* 0x0000000000017941 */ /* 0x000fea0003800200 */
.L_x_0:
[----:B------:R-:W0:Y:S01]  /*03c0*/  LDC.64 R4, c[0x0][0x3a0] ;  /* 0x0000e800ff047b82 */ /* 0x000e220000000a00 */
[----:B------:R-:W-:Y:S01]  /*03d0*/  I2FP.F32.U32 R2, R2 ;  /* 0x0000000200027245 */ /* 0x000fe20000201000 */
[----:B------:R-:W-:Y:S01]  /*03e0*/  FADD R3, R3, R12 ;  /* 0x0000000c03037221 */ /* 0x000fe20000000000 */
[----:B------:R-:W-:-:S04]  /*03f0*/  FMNMX R6, R6, 0.5, !PT ;  /* 0x3f00000006067809 */ /* 0x000fc80007800000 */
[----:B------:R-:W-:Y:S01]  /*0400*/  FMNMX R3, R3, 0.5, !PT ;  /* 0x3f00000003037809 */ /* 0x000fe20007800000 */
[----:B------:R-:W1:Y:S01]  /*0410*/  LDC.64 R10, c[0x0][0x398] ;  /* 0x0000e600ff0a7b82 */ /* 0x000e620000000a00 */
[----:B0----5:R-:W-:Y:S01]  /*0420*/  FMUL.D2 R5, R8, R5 ;  /* 0x0000000508057220 */ /* 0x021fe20000300000 */
[----:B------:R-:W-:-:S03]  /*0430*/  I2FP.F32.U32 R0, R4 ;  /* 0x0000000400007245 */ /* 0x000fc60000201000 */
[----:B------:R-:W-:Y:S02]  /*0440*/  FFMA R2, R5, -16, R2 ;  /* 0xc180000005027823 */ /* 0x000fe40000000002 */
[----:B------:R-:W-:-:S03]  /*0450*/  FADD R5, R0, -1.5 ;  /* 0xbfc0000000057421 */ /* 0x000fc60000000000 */
[----:B------:R-:W-:Y:S02]  /*0460*/  FMNMX R0, R2, 0.5, !PT ;  /* 0x3f00000002007809 */ /* 0x000fe40007800000 */
[----:B-1----:R-:W-:Y:S02]  /*0470*/  I2FP.F32.U32 R2, R11 ;  /* 0x0000000b00027245 */ /* 0x002fe40000201000 */
[----:B------:R-:W-:-:S03]  /*0480*/  FMNMX R0, R0, R5, PT ;  /* 0x0000000500007209 */ /* 0x000fc60003800000 */
[----:B------:R-:W-:Y:S01]  /*0490*/  FADD R12, R2, -1.5 ;  /* 0xbfc00000020c7421 */ /* 0x000fe20000000000 */
[----:B------:R-:W-:Y:S01]  /*04a0*/  I2FP.F32.S32 R2, R10 ;  /* 0x0000000a00027245 */ /* 0x000fe20000201400 */
[----:B------:R-:W0:Y:S03]  /*04b0*/  F2I.TRUNC.NTZ R15, R0 ;  /* 0x00000000000f7305 */ /* 0x000e26000020f100 */
[----:B------:R-:W-:Y:S01]  /*04c0*/  FMNMX R12, R3, R12, PT ;  /* 0x0000000c030c7209 */ /* 0x000fe20003800000 */
[----:B------:R-:W-:Y:S02]  /*04d0*/  FADD R19, R2, -1.5 ;  /* 0xbfc0000002137421 */ /* 0x000fe40000000000 */
[----:B------:R-:W1:Y:S02]  /*04e0*/  LDC.64 R2, c[0x0][0x380] ;  /* 0x0000e000ff027b82 */ /* 0x000e640000000a00 */
[----:B------:R-:W2:Y:S01]  /*04f0*/  F2I.TRUNC.NTZ R8, R12 ;  /* 0x0000000c00087305 */ /* 0x000ea2000020f100 */
[----:B------:R-:W-:-:S02]  /*0500*/  FMNMX R19, R6, R19, PT ;  /* 0x0000001306137209 */ /* 0x000fc40003800000 */
[----:B0-----:R-:W-:-:S05]  /*0510*/  VIADDMNMX.RELU R5, R4, 0xfffffffe, R15, PT ;  /* 0xfffffffe04057846 */ /* 0x001fca000380110f */
[----:B------:R-:W0:Y:S01]  /*0520*/  F2I.TRUNC.NTZ R9, R19 ;  /* 0x0000001300097305 */ /* 0x000e22000020f100 */
[----:B--2---:R-:W-:-:S05]  /*0530*/  VIADDMNMX.RELU R4, R11, 0xfffffffe, R8, PT ;  /* 0xfffffffe0b047846 */ /* 0x004fca0003801108 */
[----:B------:R-:W-:Y:S01]  /*0540*/  IMAD R4, R5, R11, R4 ;  /* 0x0000000b05047224 */ /* 0x000fe200078e0204 */
[----:B0-----:R-:W-:-:S04]  /*0550*/  VIADDMNMX.RELU R5, R10, 0xfffffffe, R9, PT ;  /* 0xfffffffe0a057846 */ /* 0x001fc80003801109 */
[C---:B------:R-:W-:Y:S01]  /*0560*/  IADD3 R11, PT, PT, R4.reuse, R11, RZ ;  /* 0x0000000b040b7210 */ /* 0x040fe20007ffe0ff */
[----:B------:R-:W-:-:S04]  /*0570*/  IMAD R4, R4, R10, R5 ;  /* 0x0000000a04047224 */ /* 0x000fc800078e0205 */
[----:B------:R-:W-:Y:S01]  /*0580*/  IMAD R11, R11, R10, R5 ;  /* 0x0000000a0b0b7224 */ /* 0x000fe200078e0205 */
[----:B------:R-:W-:-:S04]  /*0590*/  LEA R7, R4, R4, 0x1 ;  /* 0x0000000404077211 */ /* 0x000fc800078e08ff */
[----:B------:R-:W-:Y:S01]  /*05a0*/  LEA R5, R11, R11, 0x1 ;  /* 0x0000000b0b057211 */ /* 0x000fe200078e08ff */
[----:B-1----:R-:W-:-:S04]  /*05b0*/  IMAD.WIDE R6, R7, 0x4, R2 ;  /* 0x0000000407067825 */ /* 0x002fc800078e0202 */
[----:B------:R-:W-:Y:S01]  /*05c0*/  IMAD.WIDE R4, R5, 0x4, R2 ;  /* 0x0000000405047825 */ /* 0x000fe200078e0202 */
[----:B------:R-:W2:Y:S03]  /*05d0*/  LDG.E R16, desc[UR6][R6.64+0xc] ;  /* 0x00000c0606107981 */ /* 0x000ea6000c1e1900 */
[C---:B------:R-:W-:Y:S01]  /*05e0*/  IMAD.WIDE R2, R10.reuse, 0xc, R6 ;  /* 0x0000000c0a027825 */ /* 0x040fe200078e0206 */
[----:B------:R-:W3:Y:S03]  /*05f0*/  LDG.E R24, desc[UR6][R4.64+0xc] ;  /* 0x00000c0604187981 */ /* 0x000ee6000c1e1900 */
[----:B------:R-:W-:Y:S01]  /*0600*/  IMAD.WIDE R10, R10, 0xc, R4 ;  /* 0x0000000c0a0a7825 */ /* 0x000fe200078e0204 */
[----:B------:R-:W4:Y:S04]  /*0610*/  LDG.E R20, desc[UR6][R2.64+0xc] ;  /* 0x00000c0602147981 */ /* 0x000f28000c1e1900 */
[----:B------:R-:W2:Y:S04]  /*0620*/  LDG.E R22, desc[UR6][R10.64+0xc] ;  /* 0x00000c060a167981 */ /* 0x000ea8000c1e1900 */
[----:B------:R-:W2:Y:S04]  /*0630*/  LDG.E R23, desc[UR6][R2.64] ;  /* 0x0000000602177981 */ /* 0x000ea8000c1e1900 */
[----:B------:R-:W2:Y:S04]  /*0640*/  LDG.E R17, desc[UR6][R10.64] ;  /* 0x000000060a117981 */ /* 0x000ea8000c1e1900 */
[----:B------:R-:W2:Y:S04]  /*0650*/  LDG.E R21, desc[UR6][R4.64] ;  /* 0x0000000604157981 */ /* 0x000ea8000c1e1900 */
[----:B------:R-:W2:Y:S01]  /*0660*/  LDG.E R14, desc[UR6][R6.64] ;  /* 0x00000006060e7981 */ /* 0x000ea2000c1e1900 */
[----:B------:R-:W-:-:S02]  /*0670*/  I2FP.F32.S32 R18, R9 ;  /* 0x0000000900127245 */ /* 0x000fc40000201400 */
[----:B------:R-:W-:Y:S02]  /*0680*/  I2FP.F32.S32 R25, R8 ;  /* 0x0000000800197245 */ /* 0x000fe40000201400 */
[----:B------:R-:W0:Y:S01]  /*0690*/  LDC.64 R8, c[0x0][0x388] ;  /* 0x0000e200ff087b82 */ /* 0x000e220000000a00 */
[----:B------:R-:W-:Y:S02]  /*06a0*/  FADD R19, R19, -R18 ;  /* 0x8000001213137221 */ /* 0x000fe40000000000 */
[----:B------:R-:W-:Y:S02]  /*06b0*/  FADD R12, R12, -R25 ;  /* 0x800000190c0c7221 */ /* 0x000fe40000000000 */
[----:B------:R-:W-:Y:S01]  /*06c0*/  FADD R18, -R19, 1 ;  /* 0x3f80000013127421 */ /* 0x000fe20000000100 */
[----:B0-----:R-:W-:-:S04]  /*06d0*/  IMAD.WIDE R8, R13, 0x4, R8 ;  /* 0x000000040d087825 */ /* 0x001fc800078e0208 */
[C---:B----4-:R-:W-:Y:S01]  /*06e0*/  FMUL R25, R19.reuse, R20 ;  /* 0x0000001413197220 */ /* 0x050fe20000400000 */
[C---:B---3--:R-:W-:Y:S01]  /*06f0*/  FMUL R20, R19.reuse, R24 ;  /* 0x0000001813147220 */ /* 0x048fe20000400000 */
[C---:B--2---:R-:W-:Y:S02]  /*0700*/  FMUL R22, R19.reuse, R22 ;  /* 0x0000001613167220 */ /* 0x044fe40000400000 */
[C---:B------:R-:W-:Y:S02]  /*0710*/  FFMA R23, R18.reuse, R23, R25 ;  /* 0x0000001712177223 */ /* 0x040fe40000000019 */
[----:B------:R-:W-:Y:S01]  /*0720*/  FFMA R25, R18, R17, R22 ;  /* 0x0000001112197223 */ /* 0x000fe20000000016 */
[----:B------:R-:W-:Y:S01]  /*0730*/  I2FP.F32.S32 R17, R15 ;  /* 0x0000000f00117245 */ /* 0x000fe20000201400 */
[----:B------:R-:W-:Y:S01]  /*0740*/  FADD R15, -R12, 1 ;  /* 0x3f8000000c0f7421 */ /* 0x000fe20000000100 */
[----:B------:R-:W-:Y:S01]  /*0750*/  FFMA R20, R18, R21, R20 ;  /* 0x0000001512147223 */ /* 0x000fe20000000014 */
[----:B------:R-:W-:Y:S01]  /*0760*/  FMUL R21, R19, R16 ;  /* 0x0000001013157220 */ /* 0x000fe20000400000 */
[C---:B------:R-:W-:Y:S01]  /*0770*/  FMUL R16, R12.reuse, R25 ;  /* 0x000000190c107220 */ /* 0x040fe20000400000 */
[----:B------:R-:W-:Y:S01]  /*0780*/  FMUL R23, R12, R23 ;  /* 0x000000170c177220 */ /* 0x000fe20000400000 */
[----:B------:R-:W-:Y:S01]  /*0790*/  FADD R0, R0, -R17 ;  /* 0x8000001100007221 */ /* 0x000fe20000000000 */
[----:B------:R-:W-:Y:S01]  /*07a0*/  FFMA R14, R18, R14, R21 ;  /* 0x0000000e120e7223 */ /* 0x000fe20000000015 */
[----:B------:R-:W-:-:S03]  /*07b0*/  FFMA R17, R15, R20, R16 ;  /* 0x000000140f117223 */ /* 0x000fc60000000010 */
[----:B------:R-:W-:Y:S01]  /*07c0*/  FFMA R23, R15, R14, R23 ;  /* 0x0000000e0f177223 */ /* 0x000fe20000000017 */
[C---:B------:R-:W-:Y:S01]  /*07d0*/  FADD R14, -R0.reuse, 1 ;  /* 0x3f800000000e7421 */ /* 0x040fe20000000100 */
[----:B------:R-:W-:-:S04]  /*07e0*/  FMUL R17, R0, R17 ;  /* 0x0000001100117220 */ /* 0x000fc80000400000 */
[----:B------:R-:W-:-:S05]  /*07f0*/  FFMA R23, R14, R23, R17 ;  /* 0x000000170e177223 */ /* 0x000fca0000000011 */
[----:B------:R0:W-:Y:S04]  /*0800*/  STG.E desc[UR6][R8.64], R23 ;  /* 0x0000001708007986 */ /* 0x0001e8000c101906 */
[----:B------:R-:W2:Y:S04]  /*0810*/  LDG.E R24, desc[UR6][R10.64+0x10] ;  /* 0x000010060a187981 */ /* 0x000ea8000c1e1900 */
[----:B------:R-:W3:Y:S04]  /*0820*/  LDG.E R22, desc[UR6][R2.64+0x10] ;  /* 0x0000100602167981 */ /* 0x000ee8000c1e1900 */
[----:B------:R-:W4:Y:S04]  /*0830*/  LDG.E R20, desc[UR6][R4.64+0x10] ;  /* 0x0000100604147981 */ /* 0x000f28000c1e1900 */
[----:B------:R-:W4:Y:S04]  /*0840*/  LDG.E R25, desc[UR6][R10.64+0x4] ;  /* 0x000004060a197981 */ /* 0x000f28000c1e1900 */
[----:B------:R-:W4:Y:S04]  /*0850*/  LDG.E R21, desc[UR6][R2.64+0x4] ;  /* 0x0000040602157981 */ /* 0x000f28000c1e1900 */
[----:B------:R-:W4:Y:S04]  /*0860*/  LDG.E R16, desc[UR6][R6.64+0x10] ;  /* 0x0000100606107981 */ /* 0x000f28000c1e1900 */
[----:B------:R-:W4:Y:S04]  /*0870*/  LDG.E R17, desc[UR6][R4.64+0x4] ;  /* 0x0000040604117981 */ /* 0x000f28000c1e1900 */
[----:B------:R-:W4:Y:S01]  /*0880*/  LDG.E R13, desc[UR6][R6.64+0x4] ;  /* 0x00000406060d7981 */ /* 0x000f22000c1e1900 */
[C---:B--2---:R-:W-:Y:S01]  /*0890*/  FMUL R27, R19.reuse, R24 ;  /* 0x00000018131b7220 */ /* 0x044fe20000400000 */
[C---:B---3--:R-:W-:Y:S01]  /*08a0*/  FMUL R22, R19.reuse, R22 ;  /* 0x0000001613167220 */ /* 0x048fe20000400000 */
[----:B----4-:R-:W-:-:S02]  /*08b0*/  FMUL R20, R19, R20 ;  /* 0x0000001413147220 */ /* 0x010fc40000400000 */
[C---:B------:R-:W-:Y:S01]  /*08c0*/  FFMA R25, R18.reuse, R25, R27 ;  /* 0x0000001912197223 */ /* 0x040fe2000000001b */
[----:B------:R-:W-:-:S03]  /*08d0*/  FFMA R21, R18, R21, R22 ;  /* 0x0000001512157223 */ /* 0x000fc60000000016 */
[----:B------:R-:W-:Y:S01]  /*08e0*/  FMUL R22, R12, R25 ;  /* 0x000000190c167220 */ /* 0x000fe20000400000 */
[----:B------:R-:W-:Y:S01]  /*08f0*/  FMUL R16, R19, R16 ;  /* 0x0000001013107220 */ /* 0x000fe20000400000 */
[----:B------:R-:W-:Y:S01]  /*0900*/  FFMA R20, R18, R17, R20 ;  /* 0x0000001112147223 */ /* 0x000fe20000000014 */
[----:B------:R-:W-:Y:S02]  /*0910*/  FMUL R21, R12, R21 ;  /* 0x000000150c157220 */ /* 0x000fe40000400000 */
[----:B------:R-:W-:Y:S01]  /*0920*/  FFMA R16, R18, R13, R16 ;  /* 0x0000000d12107223 */ /* 0x000fe20000000010 */
[----:B------:R-:W-:-:S03]  /*0930*/  FFMA R13, R15, R20, R22 ;  /* 0x000000140f0d7223 */ /* 0x000fc60000000016 */
[----:B------:R-:W-:Y:S01]  /*0940*/  FFMA R21, R15, R16, R21 ;  /* 0x000000100f157223 */ /* 0x000fe20000000015 */
[----:B------:R-:W-:-:S04]  /*0950*/  FMUL R13, R0, R13 ;  /* 0x0000000d000d7220 */ /* 0x000fc80000400000 */
[----:B------:R-:W-:-:S05]  /*0960*/  FFMA R13, R14, R21, R13 ;  /* 0x000000150e0d7223 */ /* 0x000fca000000000d */
[----:B------:R-:W-:Y:S04]  /*0970*/  STG.E desc[UR6][R8.64+0x4], R13 ;  /* 0x0000040d08007986 */ /* 0x000fe8000c101906 */
[----:B------:R-:W2:Y:S04]  /*0980*/  LDG.E R24, desc[UR6][R10.64+0x14] ;  /* 0x000014060a187981 */ /* 0x000ea8000c1e1900 */
[----:B------:R-:W3:Y:S04]  /*0990*/  LDG.E R22, desc[UR6][R2.64+0x14] ;  /* 0x0000140602167981 */ /* 0x000ee8000c1e1900 */
[----:B------:R-:W4:Y:S04]  /*09a0*/  LDG.E R20, desc[UR6][R4.64+0x14] ;  /* 0x0000140604147981 */ /* 0x000f28000c1e1900 */
[----:B------:R-:W4:Y:S04]  /*09b0*/  LDG.E R25, desc[UR6][R10.64+0x8] ;  /* 0x000008060a197981 */ /* 0x000f28000c1e1900 */
[----:B------:R-:W4:Y:S04]  /*09c0*/  LDG.E R16, desc[UR6][R6.64+0x14] ;  /* 0x0000140606107981 */ /* 0x000f28000c1e1900 */
[----:B0-----:R-:W4:Y:S04]  /*09d0*/  LDG.E R23, desc[UR6][R2.64+0x8] ;  /* 0x0000080602177981 */ /* 0x001f28000c1e1900 */
[----:B------:R-:W4:Y:S04]  /*09e0*/  LDG.E R21, desc[UR6][R4.64+0x8] ;  /* 0x0000080604157981 */ /* 0x000f28000c1e1900 */
[----:B------:R-:W4:Y:S01]  /*09f0*/  LDG.E R17, desc[UR6][R6.64+0x8] ;  /* 0x0000080606117981 */ /* 0x000f22000c1e1900 */
[C---:B--2---:R-:W-:Y:S01]  /*0a00*/  FMUL R27, R19.reuse, R24 ;  /* 0x00000018131b7220 */ /* 0x044fe20000400000 */
[C---:B---3--:R-:W-:Y:S01]  /*0a10*/  FMUL R22, R19.reuse, R22 ;  /* 0x0000001613167220 */ /* 0x048fe20000400000 */
[----:B----4-:R-:W-:-:S02]  /*0a20*/  FMUL R20, R19, R20 ;  /* 0x0000001413147220 */ /* 0x010fc40000400000 */
[----:B------:R-:W-:Y:S01]  /*0a30*/  FFMA R25, R18, R25, R27 ;  /* 0x0000001912197223 */ /* 0x000fe2000000001b */
[----:B------:R-:W-:-:S03]  /*0a40*/  FMUL R16, R19, R16 ;  /* 0x0000001013107220 */ /* 0x000fc60000400000 */
[----:B------:R-:W-:Y:S01]  /*0a50*/  FMUL R10, R12, R25 ;  /* 0x000000190c0a7220 */ /* 0x000fe20000400000 */
[C---:B------:R-:W-:Y:S01]  /*0a60*/  FFMA R23, R18.reuse, R23, R22 ;  /* 0x0000001712177223 */ /* 0x040fe20000000016 */
[----:B------:R-:W-:-:S03]  /*0a70*/  FFMA R20, R18, R21, R20 ;  /* 0x0000001512147223 */ /* 0x000fc60000000014 */
[----:B------:R-:W-:Y:S01]  /*0a80*/  FMUL R23, R12, R23 ;  /* 0x000000170c177220 */ /* 0x000fe20000400000 */
[----:B------:R-:W-:Y:S01]  /*0a90*/  FFMA R16, R18, R17, R16 ;  /* 0x0000001112107223 */ /* 0x000fe20000000010 */
[----:B------:R-:W-:-:S03]  /*0aa0*/  FFMA R3, R15, R20, R10 ;  /* 0x000000140f037223 */ /* 0x000fc6000000000a */
[----:B------:R-:W-:Y:S01]  /*0ab0*/  FFMA R23, R15, R16, R23 ;  /* 0x000000100f177223 */ /* 0x000fe20000000017 */
[----:B------:R-:W-:-:S04]  /*0ac0*/  FMUL R3, R0, R3 ;  /* 0x0000000300037220 */ /* 0x000fc80000400000 */
[----:B------:R-:W-:-:S05]  /*0ad0*/  FFMA R3, R14, R23, R3 ;  /* 0x000000170e037223 */ /* 0x000fca0000000003 */
[----:B------:R-:W-:Y:S01]  /*0ae0*/  STG.E desc[UR6][R8.64+0x8], R3 ;  /* 0x0000080308007986 */ /* 0x000fe2000c101906 */
[----:B------:R-:W-:Y:S05]  /*0af0*/  EXIT ;  /* 0x000000000000794d */ /* 0x000fea0003800000 */
        .weak           $__internal_0_$__cuda_sm3x_div_rn_noftz_f32_slowpath
        .type           $__internal_0_$__cuda_sm3x_div_rn_noftz_f32_slowpath,@function
        .size           $__internal_0_$__cuda_sm3x_div_rn_noftz_f32_slowpath,(.L_x_203 - $__internal_0_$__cuda_sm3x_div_rn_noftz_f32_slowpath)
$__internal_0_$__cuda_sm3x_div_rn_noftz_f32_slowpath:
[----:B------:R-:W-:Y:S01]  /*0b00*/  SHF.R.U32.HI R5, RZ, 0x17, R0 ;  /* 0x00000017ff057819 */ /* 0x000fe20000011600 */
[----:B------:R-:W-:Y:S04]  /*0b10*/  BSSY.RECONVERGENT B0, `(.L_x_2) ;  /* 0x000005c000007945 */ /* 0x000fe80003800200 */
[----:B------:R-:W-:Y:S01]  /*0b20*/  BSSY.RELIABLE B2, `(.L_x_3) ;  /* 0x000001a000027945 */ /* 0x000fe20003800100 */
[----:B------:R-:W-:Y:S02]  /*0b30*/  MOV R7, R0 ;  /* 0x0000000000077202 */ /* 0x000fe40000000f00 */
[----:B------:R-:W-:-:S04]  /*0b40*/  LOP3.LUT R5, R5, 0xff, RZ, 0xc0, !PT ;  /* 0x000000ff05057812 */ /* 0x000fc800078ec0ff */
[----:B------:R-:W-:-:S04]  /*0b50*/  IADD3 R11, PT, PT, R5, -0x1, RZ ;  /* 0xffffffff050b7810 */ /* 0x000fc80007ffe0ff */
[----:B------:R-:W-:-:S13]  /*0b60*/  ISETP.GT.U32.OR P0, PT, R11, 0xfd, !PT ;  /* 0x000000fd0b00780c */ /* 0x000fda0007f04470 */
[----:B------:R-:W-:Y:S01]  /*0b70*/  @!P0 MOV R9, RZ ;  /* 0x000000ff00098202 */ /* 0x000fe20000000f00 */
[----:B------:R-:W-:Y:S06]  /*0b80*/  @!P0 BRA `(.L_x_4) ;  /* 0x00000000004c8947 */ /* 0x000fec0003800000 */
[----:B------:R-:W-:-:S13]  /*0b90*/  FSETP.GTU.FTZ.AND P0, PT, |R0|, +INF , PT ;  /* 0x7f8000000000780b */ /* 0x000fda0003f1c200 */
[----:B------:R-:W-:Y:S05]  /*0ba0*/  @P0 BREAK.RELIABLE B2 ;  /* 0x0000000000020942 */ /* 0x000fea0003800100 */
[----:B------:R-:W-:Y:S05]  /*0bb0*/  @P0 BRA `(.L_x_5) ;  /* 0x0000000400400947 */ /* 0x000fea0003800000 */
[----:B------:R-:W-:-:S05]  /*0bc0*/  HFMA2 R10, -RZ, RZ, -1.390625, 0 ;  /* 0xbd900000ff0a7431 */ /* 0x000fca00000001ff */
[----:B------:R-:W-:-:S13]  /*0bd0*/  LOP3.LUT P0, RZ, R10, 0x7fffffff, R7, 0xc8, !PT ;  /* 0x7fffffff0aff7812 */ /* 0x000fda000780c807 */
[----:B------:R-:W-:Y:S05]  /*0be0*/  @!P0 BREAK.RELIABLE B2 ;  /* 0x0000000000028942 */ /* 0x000fea0003800100 */
[----:B------:R-:W-:Y:S05]  /*0bf0*/  @!P0 BRA `(.L_x_6) ;  /* 0x0000000400288947 */ /* 0x000fea0003800000 */
[----:B------:R-:W-:-:S13]  /*0c00*/  LOP3.LUT P0, RZ, R7, 0x7fffffff, RZ, 0xc0, !PT ;  /* 0x7fffffff07ff7812 */ /* 0x000fda000780c0ff */
[----:B------:R-:W-:Y:S05]  /*0c10*/  @!P0 BREAK.RELIABLE B2 ;  /* 0x0000000000028942 */ /* 0x000fea0003800100 */
[----:B------:R-:W-:Y:S05]  /*0c20*/  @!P0 BRA `(.L_x_7) ;  /* 0x0000000400148947 */ /* 0x000fea0003800000 */
[----:B------:R-:W-:Y:S02]  /*0c30*/  FSETP.NEU.FTZ.AND P0, PT, |R0|, +INF , PT ;  /* 0x7f8000000000780b */ /* 0x000fe40003f1d200 */
[----:B------:R-:W-:-:S04]  /*0c40*/  LOP3.LUT P1, RZ, R10, 0x7fffffff, RZ, 0xc0, !PT ;  /* 0x7fffffff0aff7812 */ /* 0x000fc8000782c0ff */
[----:B------:R-:W-:-:S13]  /*0c50*/  PLOP3.LUT P0, PT, P0, P1, PT, 0x2f, 0xf2 ;  /* 0x0000000000f2781c */ /* 0x000fda0000702577 */
[----:B------:R-:W-:Y:S05]  /*0c60*/  @P0 BREAK.RELIABLE B2 ;  /* 0x0000000000020942 */ /* 0x000fea0003800100 */
[----:B------:R-:W-:Y:S05]  /*0c70*/  @P0 BRA `(.L_x_8) ;  /* 0x0000000000f40947 */ /* 0x000fea0003800000 */
[----:B------:R-:W-:-:S13]  /*0c80*/  ISETP.GE.AND P0, PT, R11, RZ, PT ;  /* 0x000000ff0b00720c */ /* 0x000fda0003f06270 */
[----:B------:R-:W-:Y:S01]  /*0c90*/  @P0 MOV R9, RZ ;  /* 0x000000ff00090202 */ /* 0x000fe20000000f00 */
[----:B------:R-:W-:Y:S01]  /*0ca0*/  @!P0 FFMA R7, R0, 1.84467440737095516160e+19, RZ ;  /* 0x5f80000000078823 */ /* 0x000fe200000000ff */
[----:B------:R-:W-:-:S07]  /*0cb0*/  @!P0 MOV R9, 0xffffffc0 ;  /* 0xffffffc000098802 */ /* 0x000fce0000000f00 */
.L_x_4:
[----:B------:R-:W-:Y:S05]  /*0cc0*/  BSYNC.RELIABLE B2 ;  /* 0x0000000000027941 */ /* 0x000fea0003800100 */
.L_x_3:
[----:B------:R-:W-:Y:S01]  /*0cd0*/  UMOV UR4, 0xbd900000 ;  /* 0xbd90000000047882 */ /* 0x000fe20000000000 */
[----:B------:R-:W-:Y:S01]  /*0ce0*/  IADD3 R10, PT, PT, R5, -0x7f, RZ ;  /* 0xffffff81050a7810 */ /* 0x000fe20007ffe0ff */
[----:B------:R-:W-:Y:S01]  /*0cf0*/  UIADD3 UR4, UPT, UPT, UR4, 0x2000000, URZ ;  /* 0x0200000004047890 */ /* 0x000fe2000fffe0ff */
[----:B------:R-:W-:Y:S02]  /*0d00*/  BSSY.RECONVERGENT B2, `(.L_x_9) ;  /* 0x0000033000027945 */ /* 0x000fe40003800200 */
[----:B------:R-:W-:Y:S01]  /*0d10*/  IADD3 R9, PT, PT, R9, 0x4, R10 ;  /* 0x0000000409097810 */ /* 0x000fe20007ffe00a */
[----:B------:R-:W-:Y:S02]  /*0d20*/  IMAD R0, R10, -0x800000, R7 ;  /* 0xff8000000a007824 */ /* 0x000fe400078e0207 */
[----:B------:R-:W-:-:S03]  /*0d30*/  FADD.FTZ R15, -RZ, -UR4 ;  /* 0x80000004ff0f7e21 */ /* 0x000fc60008010100 */
[----:B------:R-:W0:Y:S02]  /*0d40*/  MUFU.RCP R11, UR4 ;  /* 0x00000004000b7d08 */ /* 0x000e240008001000 */
[----:B0-----:R-:W-:-:S04]  /*0d50*/  FFMA R12, R11, R15, 1 ;  /* 0x3f8000000b0c7423 */ /* 0x001fc8000000000f */
[----:B------:R-:W-:-:S04]  /*0d60*/  FFMA R11, R11, R12, R11 ;  /* 0x0000000c0b0b7223 */ /* 0x000fc8000000000b */
[----:B------:R-:W-:-:S04]  /*0d70*/  FFMA R12, R0, R11, RZ ;  /* 0x0000000b000c7223 */ /* 0x000fc800000000ff */
[----:B------:R-:W-:-:S04]  /*0d80*/  FFMA R5, R15, R12, R0 ;  /* 0x0000000c0f057223 */ /* 0x000fc80000000000 */
[----:B------:R-:W-:-:S04]  /*0d90*/  FFMA R12, R11, R5, R12 ;  /* 0x000000050b0c7223 */ /* 0x000fc8000000000c */
[----:B------:R-:W-:-:S04]  /*0da0*/  FFMA R15, R15, R12, R0 ;  /* 0x0000000c0f0f7223 */ /* 0x000fc80000000000 */
[----:B------:R-:W-:-:S05]  /*0db0*/  FFMA R0, R11, R15, R12 ;  /* 0x0000000f0b007223 */ /* 0x000fca000000000c */
[----:B------:R-:W-:-:S04]  /*0dc0*/  SHF.R.U32.HI R5, RZ, 0x17, R0 ;  /* 0x00000017ff057819 */ /* 0x000fc80000011600 */
[----:B------:R-:W-:-:S04]  /*0dd0*/  LOP3.LUT R5, R5, 0xff, RZ, 0xc0, !PT ;  /* 0x000000ff05057812 */ /* 0x000fc800078ec0ff */
[----:B------:R-:W-:-:S04]  /*0de0*/  IADD3 R14, PT, PT, R5, R9, RZ ;  /* 0x00000009050e7210 */ /* 0x000fc80007ffe0ff */
[----:B------:R-:W-:-:S04]  /*0df0*/  IADD3 R5, PT, PT, R14, -0x1, RZ ;  /* 0xffffffff0e057810 */ /* 0x000fc80007ffe0ff */
[----:B------:R-:W-:-:S13]  /*0e00*/  ISETP.GE.U32.AND P0, PT, R5, 0xfe, PT ;  /* 0x000000fe0500780c */ /* 0x000fda0003f06070 */
[----:B------:R-:W-:Y:S05]  /*0e10*/  @!P0 BRA `(.L_x_10) ;  /* 0x0000000000808947 */ /* 0x000fea0003800000 */
[----:B------:R-:W-:-:S13]  /*0e20*/  ISETP.GT.AND P0, PT, R14, 0xfe, PT ;  /* 0x000000fe0e00780c */ /* 0x000fda0003f04270 */
[----:B------:R-:W-:Y:S05]  /*0e30*/  @P0 BRA `(.L_x_11) ;  /* 0x00000000006c0947 */ /* 0x000fea0003800000 */
[----:B------:R-:W-:-:S13]  /*0e40*/  ISETP.GE.AND P0, PT, R14, 0x1, PT ;  /* 0x000000010e00780c */ /* 0x000fda0003f06270 */
[----:B------:R-:W-:Y:S05]  /*0e50*/  @P0 BRA `(.L_x_12) ;  /* 0x0000000000740947 */ /* 0x000fea0003800000 */
[----:B------:R-:W-:Y:S02]  /*0e60*/  ISETP.GE.AND P0, PT, R14, -0x18, PT ;  /* 0xffffffe80e00780c */ /* 0x000fe40003f06270 */
[----:B------:R-:W-:-:S11]  /*0e70*/  LOP3.LUT R0, R0, 0x80000000, RZ, 0xc0, !PT ;  /* 0x8000000000007812 */ /* 0x000fd600078ec0ff */
[----:B------:R-:W-:Y:S05]  /*0e80*/  @!P0 BRA `(.L_x_12) ;  /* 0x0000000000688947 */ /* 0x000fea0003800000 */
[CCC-:B------:R-:W-:Y:S01]  /*0e90*/  FFMA.RZ R5, R11.reuse, R15.reuse, R12.reuse ;  /* 0x0000000f0b057223 */ /* 0x1c0fe2000000c00c */
[-CC-:B------:R-:W-:Y:S01]  /*0ea0*/  FFMA.RM R10, R11, R15.reuse, R12.reuse ;  /* 0x0000000f0b0a7223 */ /* 0x180fe2000000400c */
[C---:B------:R-:W-:Y:S02]  /*0eb0*/  ISETP.NE.AND P2, PT, R14.reuse, RZ, PT ;  /* 0x000000ff0e00720c */ /* 0x040fe40003f45270 */
[C---:B------:R-:W-:Y:S02]  /*0ec0*/  ISETP.NE.AND P1, PT, R14.reuse, RZ, PT ;  /* 0x000000ff0e00720c */ /* 0x040fe40003f25270 */
[----:B------:R-:W-:Y:S01]  /*0ed0*/  LOP3.LUT R7, R5, 0x7fffff, RZ, 0xc0, !PT ;  /* 0x007fffff05077812 */ /* 0x000fe200078ec0ff */
[----:B------:R-:W-:Y:S01]  /*0ee0*/  FFMA.RP R5, R11, R15, R12 ;  /* 0x0000000f0b057223 */ /* 0x000fe2000000800c */
[----:B------:R-:W-:Y:S02]  /*0ef0*/  IADD3 R12, PT, PT, R14, 0x20, RZ ;  /* 0x000000200e0c7810 */ /* 0x000fe40007ffe0ff */
[----:B------:R-:W-:-:S02]  /*0f00*/  LOP3.LUT R7, R7, 0x800000, RZ, 0xfc, !PT ;  /* 0x0080000007077812 */ /* 0x000fc400078efcff */
[----:B------:R-:W-:Y:S02]  /*0f10*/  IADD3 R9, PT, PT, -R14, RZ, RZ ;  /* 0x000000ff0e097210 */ /* 0x000fe40007ffe1ff */
[----:B------:R-:W-:Y:S02]  /*0f20*/  SHF.L.U32 R12, R7, R12, RZ ;  /* 0x0000000c070c7219 */ /* 0x000fe400000006ff */
[----:B------:R-:W-:Y:S02]  /*0f30*/  FSETP.NEU.FTZ.AND P0, PT, R5, R10, PT ;  /* 0x0000000a0500720b */ /* 0x000fe40003f1d000 */
[----:B------:R-:W-:Y:S02]  /*0f40*/  SEL R10, R9, RZ, P2 ;  /* 0x000000ff090a7207 */ /* 0x000fe40001000000 */
[----:B------:R-:W-:Y:S02]  /*0f50*/  ISETP.NE.AND P1, PT, R12, RZ, P1 ;  /* 0x000000ff0c00720c */ /* 0x000fe40000f25270 */
[----:B------:R-:W-:-:S02]  /*0f60*/  SHF.R.U32.HI R10, RZ, R10, R7 ;  /* 0x0000000aff0a7219 */ /* 0x000fc40000011607 */
[----:B------:R-:W-:Y:S02]  /*0f70*/  PLOP3.LUT P0, PT, P0, P1, PT, 0xf8, 0x8f ;  /* 0x00000000008f781c */ /* 0x000fe40000703f70 */
[----:B------:R-:W-:Y:S02]  /*0f80*/  SHF.R.U32.HI R12, RZ, 0x1, R10 ;  /* 0x00000001ff0c7819 */ /* 0x000fe4000001160a */
[----:B------:R-:W-:-:S04]  /*0f90*/  SEL R5, RZ, 0x1, !P0 ;  /* 0x00000001ff057807 */ /* 0x000fc80004000000 */
[----:B------:R-:W-:-:S04]  /*0fa0*/  LOP3.LUT R5, R5, 0x1, R12, 0xf8, !PT ;  /* 0x0000000105057812 */ /* 0x000fc800078ef80c */
[----:B------:R-:W-:-:S04]  /*0fb0*/  LOP3.LUT R5, R5, R10, RZ, 0xc0, !PT ;  /* 0x0000000a05057212 */ /* 0x000fc800078ec0ff */
[----:B------:R-:W-:-:S04]  /*0fc0*/  IADD3 R5, PT, PT, R12, R5, RZ ;  /* 0x000000050c057210 */ /* 0x000fc80007ffe0ff */
[----:B------:R-:W-:Y:S01]  /*0fd0*/  LOP3.LUT R0, R5, R0, RZ, 0xfc, !PT ;  /* 0x0000000005007212 */ /* 0x000fe200078efcff */
[----:B------:R-:W-:Y:S06]  /*0fe0*/  BRA `(.L_x_12) ;  /* 0x0000000000107947 */ /* 0x000fec0003800000 */
.L_x_11:
[----:B------:R-:W-:-:S04]  /*0ff0*/  LOP3.LUT R0, R0, 0x80000000, RZ, 0xc0, !PT ;  /* 0x8000000000007812 */ /* 0x000fc800078ec0ff */
[----:B------:R-:W-:Y:S01]  /*1000*/  LOP3.LUT R0, R0, 0x7f800000, RZ, 0xfc, !PT ;  /* 0x7f80000000007812 */ /* 0x000fe200078efcff */
[----:B------:R-:W-:Y:S06]  /*1010*/  BRA `(.L_x_12) ;  /* 0x0000000000047947 */ /* 0x000fec0003800000 */
.L_x_10:
[----:B------:R-:W-:-:S07]  /*1020*/  LEA R0, R9, R0, 0x17 ;  /* 0x0000000009007211 */ /* 0x000fce00078eb8ff */
.L_x_12:
[----:B------:R-:W-:Y:S05]  /*1030*/  BSYNC.RECONVERGENT B2 ;  /* 0x0000000000027941 */ /* 0x000fea0003800200 */
.L_x_9:
[----:B------:R-:W-:Y:S05]  /*1040*/  BRA `(.L_x_13) ;  /* 0x0000000000207947 */ /* 0x000fea0003800000 */
.L_x_8:
[----:B------:R-:W-:-:S04]  /*1050*/  LOP3.LUT R0, R10, 0x80000000, R7, 0x48, !PT ;  /* 0x800000000a007812 */ /* 0x000fc800078e4807 */
[----:B------:R-:W-:Y:S01]  /*1060*/  LOP3.LUT R0, R0, 0x7f800000, RZ, 0xfc, !PT ;  /* 0x7f80000000007812 */ /* 0x000fe200078efcff */
[----:B------:R-:W-:Y:S06]  /*1070*/  BRA `(.L_x_13) ;  /* 0x0000000000147947 */ /* 0x000fec0003800000 */
.L_x_7:
[----:B------:R-:W-:Y:S01]  /*1080*/  LOP3.LUT R0, R10, 0x80000000, R7, 0x48, !PT ;  /* 0x800000000a007812 */ /* 0x000fe200078e4807 */
[----:B------:R-:W-:Y:S06]  /*1090*/  BRA `(.L_x_13) ;  /* 0x00000000000c7947 */ /* 0x000fec0003800000 */
.L_x_6:
[----:B------:R-:W0:Y:S01]  /*10a0*/  MUFU.RSQ R0, -QNAN ;  /* 0xffc0000000007908 */ /* 0x000e220000001400 */
[----:B------:R-:W-:Y:S05]  /*10b0*/  BRA `(.L_x_13) ;  /* 0x0000000000047947 */ /* 0x000fea0003800000 */
.L_x_5:
[----:B------:R-:W-:-:S07]  /*10c0*/  FADD.FTZ R0, R0, -0.0703125 ;  /* 0xbd90000000007421 */ /* 0x000fce0000010000 */
.L_x_13:
[----:B------:R-:W-:Y:S05]  /*10d0*/  BSYNC.RECONVERGENT B0 ;  /* 0x0000000000007941 */ /* 0x000fea0003800200 */
.L_x_2:
[----:B------:R-:W-:-:S04]  /*10e0*/  HFMA2 R5, -RZ, RZ, 0, 0 ;  /* 0x00000000ff057431 */ /* 0x000fc800000001ff */
[----:B0-----:R-:W-:Y:S05]  /*10f0*/  RET.REL.NODEC R4 `(_Z20advectVelocityKernelPfS_Phiiif) ;  /* 0xffffffec04c07950 */ /* 0x001fea0003c3ffff */
.L_x_14:
[----:B------:R-:W-:-:S00]  /*1100*/  BRA `(.L_x_14) ;  /* 0xfffffffc00fc7947 */ /* 0x000fc0000383ffff */
[----:B------:R-:W-:-:S00]  /*1110*/  NOP ;  /* 0x0000000000007918 */ /* 0x000fc00000000000 */
        /* <DEDUP_REMOVED lines=14> */
.L_x_203:


//--------------------- .text._Z20applyDampeningKernelPfPhiiif --------------------------
	.section	.text._Z20applyDampeningKernelPfPhiiif,"ax",@progbits
	.align	128
        .global         _Z20applyDampeningKernelPfPhiiif
        .type           _Z20applyDampeningKernelPfPhiiif,@function
        .size           _Z20applyDampeningKernelPfPhiiif,(.L_x_211 - _Z20applyDampeningKernelPfPhiiif)
        .other          _Z20applyDampeningKernelPfPhiiif,@"STO_CUDA_ENTRY STV_DEFAULT"
_Z20applyDampeningKernelPfPhiiif:
.text._Z20applyDampeningKernelPfPhiiif:
        /* <DEDUP_REMOVED lines=39> */
[----:B------:R-:W2:Y:S04]  /*0270*/  LDG.E R4, desc[UR4][R2.64+0x4] ;  /* 0x0000040402047981 */ /* 0x000ea8000c1e1900 */
[----:B------:R-:W3:Y:S01]  /*0280*/  LDG.E R6, desc[UR4][R2.64+0x8] ;  /* 0x0000080402067981 */ /* 0x000ee2000c1e1900 */
[----:B-1----:R-:W-:Y:S01]  /*0290*/  FMUL R5, R0, UR6 ;  /* 0x0000000600057c20 */ /* 0x002fe20008400000 */
[----:B--2---:R-:W-:-:S04]  /*02a0*/  FMUL R7, R4, UR6 ;  /* 0x0000000604077c20 */ /* 0x004fc80008400000 */
[----:B------:R-:W-:Y:S01]  /*02b0*/  STG.E desc[UR4][R2.64], R5 ;  /* 0x0000000502007986 */ /* 0x000fe2000c101904 */
[----:B---3--:R-:W-:-:S03]  /*02c0*/  FMUL R9, R6, UR6 ;  /* 0x0000000606097c20 */ /* 0x008fc60008400000 */
[----:B------:R-:W-:Y:S04]  /*02d0*/  STG.E desc[UR4][R2.64+0x4], R7 ;  /* 0x0000040702007986 */ /* 0x000fe8000c101904 */
[----:B------:R-:W-:Y:S01]  /*02e0*/  STG.E desc[UR4][R2.64+0x8], R9 ;  /* 0x0000080902007986 */ /* 0x000fe2000c101904 */
[----:B------:R-:W-:Y:S05]  /*02f0*/  EXIT ;  /* 0x000000000000794d */ /* 0x000fea0003800000 */
.L_x_15:
        /* <DEDUP_REMOVED lines=16> */
.L_x_211:


//--------------------- .text._Z18addFanForcesKernelPfPhP6float3S2_iiii --------------------------
	.section	.text._Z18addFanForcesKernelPfPhP6float3S2_iiii,"ax",@progbits
	.align	128
        .global         _Z18addFanForcesKernelPfPhP6float3S2_iiii
        .type           _Z18addFanForcesKernelPfPhP6float3S2_iiii,@function
        .size           _Z18addFanForcesKernelPfPhP6float3S2_iiii,(.L_x_205 - _Z18addFanForcesKernelPfPhP6float3S2_iiii)
        .other          _Z18addFanForcesKernelPfPhP6float3S2_iiii,@"STO_CUDA_ENTRY STV_DEFAULT"
_Z18addFanForcesKernelPfPhP6float3S2_iiii:
.text._Z18addFanForcesKernelPfPhP6float3S2_iiii:
        /* <DEDUP_REMOVED lines=15> */
[----:B---3--:R-:W-:Y:S01]  /*00f0*/  ISETP.GE.OR P0, PT, R0, UR7, P0 ;  /* 0x0000000700007c0c */ /* 0x008fe20008706670 */
[----:B----4-:R-:W-:-:S05]  /*0100*/  IMAD R7, R7, UR6, R2 ;  /* 0x0000000607077c24 */ /* 0x010fca000f8e0202 */
[----:B------:R-:W-:-:S13]  /*0110*/  ISETP.GE.OR P0, PT, R7, UR9, P0 ;  /* 0x0000000907007c0c */ /* 0x000fda0008706670 */
        /* <DEDUP_REMOVED lines=10> */
[----:B------:R-:W-:-:S04]  /*01c0*/  @P0 IMAD R9, R10, 0x3, RZ ;  /* 0x000000030a090824 */ /* 0x000fc800078e02ff */
[----:B0-----:R-:W-:-:S05]  /*01d0*/  @P0 IMAD.WIDE R2, R9, 0x4, R2 ;  /* 0x0000000409020825 */ /* 0x001fca00078e0202 */
[----:B------:R0:W-:Y:S04]  /*01e0*/  @P0 STG.E desc[UR14][R2.64], RZ ;  /* 0x000000ff02000986 */ /* 0x0001e8000c10190e */
[----:B------:R0:W-:Y:S04]  /*01f0*/  @P0 STG.E desc[UR14][R2.64+0x4], RZ ;  /* 0x000004ff02000986 */ /* 0x0001e8000c10190e */
[----:B------:R0:W-:Y:S01]  /*0200*/  @P0 STG.E desc[UR14][R2.64+0x8], RZ ;  /* 0x000008ff02000986 */ /* 0x0001e2000c10190e */
[----:B------:R-:W-:Y:S05]  /*0210*/  @P0 EXIT ;  /* 0x000000000000094d */ /* 0x000fea0003800000 */
[----:B------:R-:W1:Y:S01]  /*0220*/  LDCU UR6, c[0x0][0x3a0] ;  /* 0x00007400ff0677ac */ /* 0x000e620008000800 */
[----:B------:R-:W-:Y:S01]  /*0230*/  HFMA2 R9, -RZ, RZ, 1.25, 0 ;  /* 0x3d000000ff097431 */ /* 0x000fe200000001ff */
[----:B------:R-:W-:Y:S01]  /*0240*/  I2FP.F32.S32 R0, R0 ;  /* 0x0000000000007245 */ /* 0x000fe20000201400 */
[----:B0-----:R-:W-:Y:S01]  /*0250*/  HFMA2 R2, -RZ, RZ, 1.375, 0 ;  /* 0x3d800000ff027431 */ /* 0x001fe200000001ff */
[----:B------:R-:W-:Y:S02]  /*0260*/  I2FP.F32.U32 R6, R6 ;  /* 0x0000000600067245 */ /* 0x000fe40000201000 */
[----:B------:R-:W-:Y:S02]  /*0270*/  CS2R R4, SRZ ;  /* 0x0000000000047805 */ /* 0x000fe4000001ff00 */
[----:B------:R-:W-:Y:S01]  /*0280*/  I2FP.F32.U32 R7, R7 ;  /* 0x0000000700077245 */ /* 0x000fe20000201000 */
[----:B------:R-:W-:Y:S01]  /*0290*/  FADD R0, R0, 0.5 ;  /* 0x3f00000000007421 */ /* 0x000fe20000000000 */
[----:B------:R-:W-:Y:S01]  /*02a0*/  MOV R3, 0x3d900000 ;  /* 0x3d90000000037802 */ /* 0x000fe20000000f00 */
[----:B------:R-:W-:Y:S01]  /*02b0*/  FADD R6, R6, 0.5 ;  /* 0x3f00000006067421 */ /* 0x000fe20000000000 */
[----:B------:R-:W-:Y:S01]  /*02c0*/  MOV R13, RZ ;  /* 0x000000ff000d7202 */ /* 0x000fe20000000f00 */
[----:B------:R-:W-:Y:S01]  /*02d0*/  FADD R7, R7, 0.5 ;  /* 0x3f00000007077421 */ /* 0x000fe20000000000 */
[----:B------:R-:W-:Y:S01]  /*02e0*/  FFMA R9, R0, R9, -2 ;  /* 0xc000000000097423 */ /* 0x000fe20000000009 */
[----:B------:R-:W-:-:S02]  /*02f0*/  FFMA R8, R6, R3, -4.5 ;  /* 0xc090000006087423 */ /* 0x000fc40000000003 */
[----:B------:R-:W-:Y:S01]  /*0300*/  FFMA R7, R7, R2, -4 ;  /* 0xc080000007077423 */ /* 0x000fe20000000002 */
[----:B-1----:R-:W-:-:S09]  /*0310*/  UISETP.GE.AND UP0, UPT, UR6, 0x1, UPT ;  /* 0x000000010600788c */ /* 0x002fd2000bf06270 */
[----:B------:R-:W-:Y:S05]  /*0320*/  BRA.U !UP0, `(.L_x_16) ;  /* 0x0000001508207547 */ /* 0x000fea000b800000 */
[----:B------:R-:W-:Y:S01]  /*0330*/  UISETP.NE.AND UP0, UPT, UR6, 0x1, UPT ;  /* 0x000000010600788c */ /* 0x000fe2000bf05270 */
[----:B------:R-:W-:Y:S02]  /*0340*/  MOV R6, RZ ;  /* 0x000000ff00067202 */ /* 0x000fe40000000f00 */
[----:B------:R-:W-:Y:S01]  /*0350*/  CS2R R4, SRZ ;  /* 0x0000000000047805 */ /* 0x000fe2000001ff00 */
[----:B------:R-:W-:Y:S01]  /*0360*/  UMOV UR4, URZ ;  /* 0x000000ff00047c82 */ /* 0x000fe20008000000 */
[----:B------:R-:W-:-:S04]  /*0370*/  UMOV UR5, URZ ;  /* 0x000000ff00057c82 */ /* 0x000fc80008000000 */
[----:B------:R-:W-:Y:S05]  /*0380*/  BRA.U !UP0, `(.L_x_17) ;  /* 0x0000000d08487547 */ /* 0x000fea000b800000 */
[----:B------:R-:W0:Y:S01]  /*0390*/  LDCU.128 UR8, c[0x0][0x390] ;  /* 0x00007200ff0877ac */ /* 0x000e220008000c00 */
[----:B------:R-:W-:Y:S01]  /*03a0*/  HFMA2 R6, -RZ, RZ, 0, 0 ;  /* 0x00000000ff067431 */ /* 0x000fe200000001ff */
[----:B------:R-:W-:Y:S02]  /*03b0*/  ULOP3.LUT UR4, UR6, 0x7ffffffe, URZ, 0xc0, !UPT ;  /* 0x7ffffffe06047892 */ /* 0x000fe4000f8ec0ff */
[----:B0-----:R-:W-:Y:S02]  /*03c0*/  UIADD3 UR7, UP0, UPT, UR8, 0xc, URZ ;  /* 0x0000000c08077890 */ /* 0x001fe4000ff1e0ff */
[----:B------:R-:W-:Y:S02]  /*03d0*/  UIADD3 UR5, UP1, UPT, UR10, 0xc, URZ ;  /* 0x0000000c0a057890 */ /* 0x000fe4000ff3e0ff */
[----:B------:R-:W-:Y:S02]  /*03e0*/  UIADD3.X UR8, UPT, UPT, URZ, UR9, URZ, UP0, !UPT ;  /* 0x00000009ff087290 */ /* 0x000fe400087fe4ff */
[----:B------:R-:W-:Y:S01]  /*03f0*/  UIADD3.X UR6, UPT, UPT, URZ, UR11, URZ, UP1, !UPT ;  /* 0x0000000bff067290 */ /* 0x000fe20008ffe4ff */
[----:B------:R-:W-:Y:S01]  /*0400*/  MOV R12, UR7 ;  /* 0x00000007000c7c02 */ /* 0x000fe20008000f00 */
[----:B------:R-:W-:Y:S01]  /*0410*/  UIADD3 UR9, UPT, UPT, -UR4, URZ, URZ ;  /* 0x000000ff04097290 */ /* 0x000fe2000fffe1ff */
[----:B------:R-:W-:-:S02]  /*0420*/  MOV R14, UR5 ;  /* 0x00000005000e7c02 */ /* 0x000fc40008000f00 */
[----:B------:R-:W-:Y:S02]  /*0430*/  MOV R13, UR8 ;  /* 0x00000008000d7c02 */ /* 0x000fe40008000f00 */
[----:B------:R-:W-:-:S07]  /*0440*/  MOV R15, UR6 ;  /* 0x00000006000f7c02 */ /* 0x000fce0008000f00 */
.L_x_44:
[----:B------:R-:W2:Y:S04]  /*0450*/  LDG.E R3, desc[UR14][R12.64+-0x8] ;  /* 0xfffff80e0c037981 */ /* 0x000ea8000c1e1900 */
[----:B------:R-:W3:Y:S04]  /*0460*/  LDG.E R0, desc[UR14][R12.64+-0xc] ;  /* 0xfffff40e0c007981 */ /* 0x000ee8000c1e1900 */
[----:B------:R-:W4:Y:S04]  /*0470*/  LDG.E R16, desc[UR14][R12.64+-0x4] ;  /* 0xfffffc0e0c107981 */ /* 0x000f28000c1e1900 */
[----:B-----5:R0:W5:Y:S04]  /*0480*/  LDG.E R25, desc[UR14][R14.64+-0xc] ;  /* 0xfffff40e0e197981 */ /* 0x020168000c1e1900 */
[----:B------:R0:W5:Y:S04]  /*0490*/  LDG.E R24, desc[UR14][R14.64+-0x8] ;  /* 0xfffff80e0e187981 */ /* 0x000168000c1e1900 */
[----:B------:R0:W5:Y:S01]  /*04a0*/  LDG.E R23, desc[UR14][R14.64+-0x4] ;  /* 0xfffffc0e0e177981 */ /* 0x000162000c1e1900 */
[----:B------:R-:W-:Y:S01]  /*04b0*/  UIADD3 UR9, UPT, UPT, UR9, 0x2, URZ ;  /* 0x0000000209097890 */ /* 0x000fe2000fffe0ff */
[----:B------:R-:W-:Y:S03]  /*04c0*/  BSSY.RECONVERGENT B0, `(.L_x_18) ;  /* 0x0000014000007945 */ /* 0x000fe60003800200 */
[----:B------:R-:W-:Y:S01]  /*04d0*/  UISETP.NE.AND UP0, UPT, UR9, URZ, UPT ;  /* 0x000000ff0900728c */ /* 0x000fe2000bf05270 */
[----:B--2---:R-:W-:Y:S01]  /*04e0*/  FADD R2, R8, -R3 ;  /* 0x8000000308027221 */ /* 0x004fe20000000000 */
[----:B---3--:R-:W-:-:S03]  /*04f0*/  FADD R29, R9, -R0 ;  /* 0x80000000091d7221 */ /* 0x008fc60000000000 */
[----:B------:R-:W-:Y:S01]  /*0500*/  FMUL R0, R2, R2 ;  /* 0x0000000202007220 */ /* 0x000fe20000400000 */
[----:B----4-:R-:W-:-:S03]  /*0510*/  FADD R3, R7, -R16 ;  /* 0x8000001007037221 */ /* 0x010fc60000000000 */
[----:B------:R-:W-:-:S04]  /*0520*/  FFMA R0, R29, R29, R0 ;  /* 0x0000001d1d007223 */ /* 0x000fc80000000000 */
[----:B------:R-:W-:-:S04]  /*0530*/  FFMA R11, R3, R3, R0 ;  /* 0x00000003030b7223 */ /* 0x000fc80000000000 */
[----:B------:R0:W1:Y:S01]  /*0540*/  MUFU.RSQ R16, R11 ;  /* 0x0000000b00107308 */ /* 0x0000620000001400 */
[----:B------:R-:W-:-:S04]  /*0550*/  IADD3 R0, PT, PT, R11, -0xd000000, RZ ;  /* 0xf30000000b007810 */ /* 0x000fc80007ffe0ff */
[----:B------:R-:W-:-:S13]  /*0560*/  ISETP.GT.U32.AND P0, PT, R0, 0x727fffff, PT ;  /* 0x727fffff0000780c */ /* 0x000fda0003f04070 */
[----:B01----:R-:W-:Y:S05]  /*0570*/  @!P0 BRA `(.L_x_19) ;  /* 0x0000000000108947 */ /* 0x003fea0003800000 */
[----:B------:R-:W-:-:S07]  /*0580*/  MOV R0, 0x5a0 ;  /* 0x000005a000007802 */ /* 0x000fce0000000f00 */
[----:B-----5:R-:W-:Y:S05]  /*0590*/  CALL.REL.NOINC `($__internal_1_$__cuda_sm20_sqrt_rn_f32_slowpath) ;  /* 0x0000001000d07944 */ /* 0x020fea0003c00000 */
[----:B------:R-:W-:Y:S01]  /*05a0*/  MOV R28, R20 ;  /* 0x00000014001c7202 */ /* 0x000fe20000000f00 */
[----:B------:R-:W-:Y:S06]  /*05b0*/  BRA `(.L_x_20) ;  /* 0x0000000000107947 */ /* 0x000fec0003800000 */
.L_x_19:
[----:B------:R-:W-:Y:S01]  /*05c0*/  FMUL.FTZ R28, R11, R16 ;  /* 0x000000100b1c7220 */ /* 0x000fe20000410000 */
[----:B------:R-:W-:-:S03]  /*05d0*/  FMUL.FTZ R0, R16, 0.5 ;  /* 0x3f00000010007820 */ /* 0x000fc60000410000 */
[----:B------:R-:W-:-:S04]  /*05e0*/  FFMA R11, -R28, R28, R11 ;  /* 0x0000001c1c0b7223 */ /* 0x000fc8000000010b */
[----:B------:R-:W-:-:S07]  /*05f0*/  FFMA R28, R11, R0, R28 ;  /* 0x000000000b1c7223 */ /* 0x000fce000000001c */
.L_x_20:
[----:B------:R-:W-:Y:S05]  /*0600*/  BSYNC.RECONVERGENT B0 ;  /* 0x0000000000007941 */ /* 0x000fea0003800200 */
.L_x_18:
[----:B------:R-:W-:Y:S01]  /*0610*/  FSETP.GEU.AND P0, PT, R28, 0.0010000000474974513054, PT ;  /* 0x3a83126f1c00780b */ /* 0x000fe20003f0e000 */
[----:B------:R-:W-:-:S12]  /*0620*/  BSSY.RECONVERGENT B2, `(.L_x_21) ;  /* 0x0000043000027945 */ /* 0x000fd80003800200 */
[----:B------:R-:W-:Y:S05]  /*0630*/  @!P0 BRA `(.L_x_22) ;  /* 0x0000000400048947 */ /* 0x000fea0003800000 */
[----:B------:R-:W0:Y:S01]  /*0640*/  MUFU.RCP R11, R28 ;  /* 0x0000001c000b7308 */ /* 0x000e220000001000 */
[----:B------:R-:W-:Y:S07]  /*0650*/  BSSY.RECONVERGENT B3, `(.L_x_23) ;  /* 0x000000c000037945 */ /* 0x000fee0003800200 */
[----:B------:R-:W1:Y:S01]  /*0660*/  FCHK P0, R29, R28 ;  /* 0x0000001c1d007302 */ /* 0x000e620000000000 */
[----:B0-----:R-:W-:-:S04]  /*0670*/  FFMA R0, R11, -R28, 1 ;  /* 0x3f8000000b007423 */ /* 0x001fc8000000081c */
[----:B------:R-:W-:-:S04]  /*0680*/  FFMA R0, R11, R0, R11 ;  /* 0x000000000b007223 */ /* 0x000fc8000000000b */
[----:B------:R-:W-:-:S04]  /*0690*/  FFMA R11, R29, R0, RZ ;  /* 0x000000001d0b7223 */ /* 0x000fc800000000ff */
[----:B------:R-:W-:-:S04]  /*06a0*/  FFMA R26, R11, -R28, R29 ;  /* 0x8000001c0b1a7223 */ /* 0x000fc8000000001d */
[----:B------:R-:W-:Y:S01]  /*06b0*/  FFMA R26, R0, R26, R11 ;  /* 0x0000001a001a7223 */ /* 0x000fe2000000000b */
[----:B-1----:R-:W-:Y:S06]  /*06c0*/  @!P0 BRA `(.L_x_24) ;  /* 0x0000000000108947 */ /* 0x002fec0003800000 */
[----:B------:R-:W-:Y:S02]  /*06d0*/  MOV R20, R28 ;  /* 0x0000001c00147202 */ /* 0x000fe40000000f00 */
[----:B------:R-:W-:-:S07]  /*06e0*/  MOV R16, 0x700 ;  /* 0x0000070000107802 */ /* 0x000fce0000000f00 */
[----:B-----5:R-:W-:Y:S05]  /*06f0*/  CALL.REL.NOINC `($__internal_2_$__cuda_sm3x_div_rn_noftz_f32_slowpath) ;  /* 0x0000001000d07944 */ /* 0x020fea0003c00000 */
[----:B------:R-:W-:-:S07]  /*0700*/  MOV R26, R0 ;  /* 0x00000000001a7202 */ /* 0x000fce0000000f00 */
.L_x_24:
[----:B------:R-:W-:Y:S05]  /*0710*/  BSYNC.RECONVERGENT B3 ;  /* 0x0000000000037941 */ /* 0x000fea0003800200 */
.L_x_23:
        /* <DEDUP_REMOVED lines=10> */
[----:B------:R-:W-:Y:S02]  /*07c0*/  MOV R20, R28 ;  /* 0x0000001c00147202 */ /* 0x000fe40000000f00 */
[----:B------:R-:W-:-:S07]  /*07d0*/  MOV R16, 0x7f0 ;  /* 0x000007f000107802 */ /* 0x000fce0000000f00 */
[----:B-----5:R-:W-:Y:S05]  /*07e0*/  CALL.REL.NOINC `($__internal_2_$__cuda_sm3x_div_rn_noftz_f32_slowpath) ;  /* 0x0000001000947944 */ /* 0x020fea0003c00000 */
[----:B------:R-:W-:-:S07]  /*07f0*/  MOV R27, R0 ;  /* 0x00000000001b7202 */ /* 0x000fce0000000f00 */
.L_x_26:
[----:B------:R-:W-:Y:S05]  /*0800*/  BSYNC.RECONVERGENT B3 ;  /* 0x0000000000037941 */ /* 0x000fea0003800200 */
.L_x_25:
        /* <DEDUP_REMOVED lines=13> */
.L_x_28:
[----:B------:R-:W-:Y:S05]  /*08e0*/  BSYNC.RECONVERGENT B3 ;  /* 0x0000000000037941 */ /* 0x000fea0003800200 */
.L_x_27:
[----:B-----5:R-:W-:-:S04]  /*08f0*/  FMUL R2, R24, R27 ;  /* 0x0000001b18027220 */ /* 0x020fc80000400000 */
[----:B------:R-:W-:-:S04]  /*0900*/  FFMA R2, R25, R26, R2 ;  /* 0x0000001a19027223 */ /* 0x000fc80000000002 */
[----:B------:R-:W-:-:S05]  /*0910*/  FFMA R2, R23, R0, R2 ;  /* 0x0000000017027223 */ /* 0x000fca0000000002 */
[----:B------:R-:W-:-:S13]  /*0920*/  FSETP.GT.AND P0, PT, R2, 0.10000000149011611938, PT ;  /* 0x3dcccccd0200780b */ /* 0x000fda0003f04000 */
[----:B------:R-:W-:Y:S05]  /*0930*/  @!P0 BRA `(.L_x_22) ;  /* 0x0000000000448947 */ /* 0x000fea0003800000 */
[----:B------:R-:W-:Y:S01]  /*0940*/  FFMA R20, R28, R28, 1 ;  /* 0x3f8000001c147423 */ /* 0x000fe2000000001c */
[----:B------:R-:W-:Y:S01]  /*0950*/  FMUL R29, R2, 5 ;  /* 0x40a00000021d7820 */ /* 0x000fe20000400000 */
[----:B------:R-:W-:Y:S02]  /*0960*/  BSSY.RECONVERGENT B3, `(.L_x_29) ;  /* 0x000000b000037945 */ /* 0x000fe40003800200 */
[----:B------:R-:W0:Y:S08]  /*0970*/  MUFU.RCP R0, R20 ;  /* 0x0000001400007308 */ /* 0x000e300000001000 */
[----:B------:R-:W1:Y:S01]  /*0980*/  FCHK P0, R29, R20 ;  /* 0x000000141d007302 */ /* 0x000e620000000000 */
[----:B0-----:R-:W-:-:S04]  /*0990*/  FFMA R3, -R20, R0, 1 ;  /* 0x3f80000014037423 */ /* 0x001fc80000000100 */
[----:B------:R-:W-:-:S04]  /*09a0*/  FFMA R0, R0, R3, R0 ;  /* 0x0000000300007223 */ /* 0x000fc80000000000 */
[----:B------:R-:W-:-:S04]  /*09b0*/  FFMA R3, R29, R0, RZ ;  /* 0x000000001d037223 */ /* 0x000fc800000000ff */
[----:B------:R-:W-:-:S04]  /*09c0*/  FFMA R2, -R20, R3, R29 ;  /* 0x0000000314027223 */ /* 0x000fc8000000011d */
[----:B------:R-:W-:Y:S01]  /*09d0*/  FFMA R0, R0, R2, R3 ;  /* 0x0000000200007223 */ /* 0x000fe20000000003 */
[----:B-1----:R-:W-:Y:S06]  /*09e0*/  @!P0 BRA `(.L_x_30) ;  /* 0x0000000000088947 */ /* 0x002fec0003800000 */
[----:B------:R-:W-:-:S07]  /*09f0*/  MOV R16, 0xa10 ;  /* 0x00000a1000107802 */ /* 0x000fce0000000f00 */
[----:B------:R-:W-:Y:S05]  /*0a00*/  CALL.REL.NOINC `($__internal_2_$__cuda_sm3x_div_rn_noftz_f32_slowpath) ;  /* 0x00000010000c7944 */ /* 0x000fea0003c00000 */
.L_x_30:
[----:B------:R-:W-:Y:S05]  /*0a10*/  BSYNC.RECONVERGENT B3 ;  /* 0x0000000000037941 */ /* 0x000fea0003800200 */
.L_x_29:
[-C--:B------:R-:W-:Y:S01]  /*0a20*/  FFMA R4, R25, R0.reuse, R4 ;  /* 0x0000000019047223 */ /* 0x080fe20000000004 */
[-C--:B------:R-:W-:Y:S01]  /*0a30*/  FFMA R5, R24, R0.reuse, R5 ;  /* 0x0000000018057223 */ /* 0x080fe20000000005 */
[----:B------:R-:W-:-:S07]  /*0a40*/  FFMA R6, R23, R0, R6 ;  /* 0x0000000017067223 */ /* 0x000fce0000000006 */
.L_x_22:
[----:B------:R-:W-:Y:S05]  /*0a50*/  BSYNC.RECONVERGENT B2 ;  /* 0x0000000000027941 */ /* 0x000fea0003800200 */
.L_x_21:
[----:B------:R-:W2:Y:S04]  /*0a60*/  LDG.E R3, desc[UR14][R12.64+0x4] ;  /* 0x0000040e0c037981 */ /* 0x000ea8000c1e1900 */
[----:B------:R-:W3:Y:S04]  /*0a70*/  LDG.E R0, desc[UR14][R12.64] ;  /* 0x0000000e0c007981 */ /* 0x000ee8000c1e1900 */
[----:B------:R-:W4:Y:S04]  /*0a80*/  LDG.E R16, desc[UR14][R12.64+0x8] ;  /* 0x0000080e0c107981 */ /* 0x000f28000c1e1900 */
[----:B-----5:R0:W5:Y:S04]  /*0a90*/  LDG.E R23, desc[UR14][R14.64] ;  /* 0x0000000e0e177981 */ /* 0x020168000c1e1900 */
[----:B------:R0:W5:Y:S04]  /*0aa0*/  LDG.E R24, desc[UR14][R14.64+0x4] ;  /* 0x0000040e0e187981 */ /* 0x000168000c1e1900 */
[----:B------:R0:W5:Y:S01]  /*0ab0*/  LDG.E R25, desc[UR14][R14.64+0x8] ;  /* 0x0000080e0e197981 */ /* 0x000162000c1e1900 */
[----:B------:R-:W-:Y:S01]  /*0ac0*/  BSSY.RECONVERGENT B0, `(.L_x_31) ;  /* 0x0000013000007945 */ /* 0x000fe20003800200 */
        /* <DEDUP_REMOVED lines=14> */
.L_x_32:
[----:B------:R-:W-:Y:S01]  /*0bb0*/  FMUL.FTZ R26, R11, R16 ;  /* 0x000000100b1a7220 */ /* 0x000fe20000410000 */
[----:B------:R-:W-:-:S03]  /*0bc0*/  FMUL.FTZ R0, R16, 0.5 ;  /* 0x3f00000010007820 */ /* 0x000fc60000410000 */
[----:B------:R-:W-:-:S04]  /*0bd0*/  FFMA R11, -R26, R26, R11 ;  /* 0x0000001a1a0b7223 */ /* 0x000fc8000000010b */
[----:B------:R-:W-:-:S07]  /*0be0*/  FFMA R26, R11, R0, R26 ;  /* 0x000000000b1a7223 */ /* 0x000fce000000001a */
.L_x_33:
[----:B------:R-:W-:Y:S05]  /*0bf0*/  BSYNC.RECONVERGENT B0 ;  /* 0x0000000000007941 */ /* 0x000fea0003800200 */
.L_x_31:
        /* <DEDUP_REMOVED lines=12> */
[----:B------:R-:W-:Y:S01]  /*0cc0*/  IMAD.MOV.U32 R20, RZ, RZ, R26 ;  /* 0x000000ffff147224 */ /* 0x000fe200078e001a */
[----:B------:R-:W-:-:S07]  /*0cd0*/  MOV R16, 0xcf0 ;  /* 0x00000cf000107802 */ /* 0x000fce0000000f00 */
[----:B-----5:R-:W-:Y:S05]  /*0ce0*/  CALL.REL.NOINC `($__internal_2_$__cuda_sm3x_div_rn_noftz_f32_slowpath) ;  /* 0x0000000c00547944 */ /* 0x020fea0003c00000 */
[----:B------:R-:W-:-:S07]  /*0cf0*/  MOV R28, R0 ;  /* 0x00000000001c7202 */ /* 0x000fce0000000f00 */
.L_x_37:
[----:B------:R-:W-:Y:S05]  /*0d00*/  BSYNC.RECONVERGENT B3 ;  /* 0x0000000000037941 */ /* 0x000fea0003800200 */
.L_x_36:
        /* <DEDUP_REMOVED lines=14> */
.L_x_39:
[----:B------:R-:W-:Y:S05]  /*0df0*/  BSYNC.RECONVERGENT B3 ;  /* 0x0000000000037941 */ /* 0x000fea0003800200 */
.L_x_38:
        /* <DEDUP_REMOVED lines=13> */
.L_x_41:
[----:B------:R-:W-:Y:S05]  /*0ed0*/  BSYNC.RECONVERGENT B3 ;  /* 0x0000000000037941 */ /* 0x000fea0003800200 */
.L_x_40:
        /* <DEDUP_REMOVED lines=18> */
.L_x_43:
[----:B------:R-:W-:Y:S05]  /*1000*/  BSYNC.RECONVERGENT B3 ;  /* 0x0000000000037941 */ /* 0x000fea0003800200 */
.L_x_42:
[-C--:B------:R-:W-:Y:S01]  /*1010*/  FFMA R4, R23, R0.reuse, R4 ;  /* 0x0000000017047223 */ /* 0x080fe20000000004 */
[-C--:B------:R-:W-:Y:S01]  /*1020*/  FFMA R5, R24, R0.reuse, R5 ;  /* 0x0000000018057223 */ /* 0x080fe20000000005 */
[----:B------:R-:W-:-:S07]  /*1030*/  FFMA R6, R25, R0, R6 ;  /* 0x0000000019067223 */ /* 0x000fce0000000006 */
.L_x_35:
[----:B------:R-:W-:Y:S05]  /*1040*/  BSYNC.RECONVERGENT B2 ;  /* 0x0000000000027941 */ /* 0x000fea0003800200 */
.L_x_34:
[----:B------:R-:W-:Y:S02]  /*1050*/  IADD3 R12, P0, PT, R12, 0x18, RZ ;  /* 0x000000180c0c7810 */ /* 0x000fe40007f1e0ff */
[----:B------:R-:W-:Y:S02]  /*1060*/  IADD3 R14, P1, PT, R14, 0x18, RZ ;  /* 0x000000180e0e7810 */ /* 0x000fe40007f3e0ff */
[----:B------:R-:W-:Y:S02]  /*1070*/  IADD3.X R13, PT, PT, RZ, R13, RZ, P0, !PT ;  /* 0x0000000dff0d7210 */ /* 0x000fe400007fe4ff */
[----:B------:R-:W-:Y:S01]  /*1080*/  IADD3.X R15, PT, PT, RZ, R15, RZ, P1, !PT ;  /* 0x0000000fff0f7210 */ /* 0x000fe20000ffe4ff */
[----:B------:R-:W-:Y:S08]  /*1090*/  BRA.U UP0, `(.L_x_44) ;  /* 0xfffffff100ec7547 */ /* 0x000ff0000b83ffff */
[----:B------:R-:W-:-:S05]  /*10a0*/  UMOV UR5, URZ ;  /* 0x000000ff00057c82 */ /* 0x000fca0008000000 */
.L_x_17:
[----:B------:R-:W0:Y:S01]  /*10b0*/  LDCU UR6, c[0x0][0x3a0] ;  /* 0x00007400ff0677ac */ /* 0x000e220008000800 */
[----:B------:R-:W-:Y:S01]  /*10c0*/  MOV R13, R6 ;  /* 0x00000006000d7202 */ /* 0x000fe20000000f00 */
[----:B0-----:R-:W-:-:S04]  /*10d0*/  ULOP3.LUT UR6, UR6, 0x1, URZ, 0xc0, !UPT ;  /* 0x0000000106067892 */ /* 0x001fc8000f8ec0ff */
[----:B------:R-:W-:-:S09]  /*10e0*/  UISETP.NE.U32.AND UP0, UPT, UR6, 0x1, UPT ;  /* 0x000000010600788c */ /* 0x000fd2000bf05070 */
[----:B------:R-:W-:Y:S05]  /*10f0*/  BRA.U UP0, `(.L_x_16) ;  /* 0x0000000500ac7547 */ /* 0x000fea000b800000 */
[----:B------:R-:W0:Y:S01]  /*1100*/  LDCU.128 UR8, c[0x0][0x390] ;  /* 0x00007200ff0877ac */ /* 0x000e220008000c00 */
[----:B------:R-:W-:Y:S02]  /*1110*/  UIMAD UR12, UR5, 0xc, URZ ;  /* 0x0000000c050c78a4 */ /* 0x000fe4000f8e02ff */
[----:B0-----:R-:W-:-:S04]  /*1120*/  UIMAD.WIDE.U32 UR6, UR4, 0xc, UR8 ;  /* 0x0000000c040678a5 */ /* 0x001fc8000f8e0008 */
[----:B------:R-:W-:Y:S02]  /*1130*/  UIADD3 UR8, UPT, UPT, UR7, UR12, URZ ;  /* 0x0000000c07087290 */ /* 0x000fe4000fffe0ff */
[----:B------:R-:W-:Y:S02]  /*1140*/  MOV R15, UR7 ;  /* 0x00000007000f7c02 */ /* 0x000fe40008000f00 */
[----:B------:R-:W-:Y:S02]  /*1150*/  MOV R14, UR6 ;  /* 0x00000006000e7c02 */ /* 0x000fe40008000f00 */
[----:B------:R-:W-:-:S05]  /*1160*/  MOV R15, UR8 ;  /* 0x00000008000f7c02 */ /* 0x000fca0008000f00 */
[----:B------:R-:W2:Y:S04]  /*1170*/  LDG.E R11, desc[UR14][R14.64+0x4] ;  /* 0x0000040e0e0b7981 */ /* 0x000ea8000c1e1900 */
[----:B------:R-:W3:Y:S04]  /*1180*/  LDG.E R0, desc[UR14][R14.64] ;  /* 0x0000000e0e007981 */ /* 0x000ee8000c1e1900 */
[----:B------:R-:W4:Y:S01]  /*1190*/  LDG.E R12, desc[UR14][R14.64+0x8] ;  /* 0x0000080e0e0c7981 */ /* 0x000f22000c1e1900 */
[----:B------:R-:W-:-:S04]  /*11a0*/  UIMAD.WIDE.U32 UR6, UR4, 0xc, UR10 ;  /* 0x0000000c040678a5 */ /* 0x000fc8000f8e000a */
[----:B------:R-:W-:Y:S02]  /*11b0*/  UIADD3 UR12, UPT, UPT, UR12, UR7, URZ ;  /* 0x000000070c0c7290 */ /* 0x000fe4000fffe0ff */
[----:B------:R-:W-:Y:S02]  /*11c0*/  MOV R17, UR7 ;  /* 0x0000000700117c02 */ /* 0x000fe40008000f00 */
[----:B------:R-:W-:Y:S02]  /*11d0*/  MOV R16, UR6 ;  /* 0x0000000600107c02 */ /* 0x000fe40008000f00 */
[----:B------:R-:W-:-:S05]  /*11e0*/  IMAD.U32 R17, RZ, RZ, UR12 ;  /* 0x0000000cff117e24 */ /* 0x000fca000f8e00ff */
[----:B------:R0:W5:Y:S04]  /*11f0*/  LDG.E R3, desc[UR14][R16.64] ;  /* 0x0000000e10037981 */ /* 0x000168000c1e1900 */
        /* <DEDUP_REMOVED lines=17> */
.L_x_46:
[----:B------:R-:W-:Y:S01]  /*1310*/  FMUL.FTZ R14, R11, R12 ;  /* 0x0000000c0b0e7220 */ /* 0x000fe20000410000 */
[----:B------:R-:W-:-:S03]  /*1320*/  FMUL.FTZ R0, R12, 0.5 ;  /* 0x3f0000000c007820 */ /* 0x000fc60000410000 */
[----:B------:R-:W-:-:S04]  /*1330*/  FFMA R9, -R14, R14, R11 ;  /* 0x0000000e0e097223 */ /* 0x000fc8000000010b */
[----:B------:R-:W-:-:S07]  /*1340*/  FFMA R14, R9, R0, R14 ;  /* 0x00000000090e7223 */ /* 0x000fce000000000e */
.L_x_47:
[----:B------:R-:W-:Y:S05]  /*1350*/  BSYNC.RECONVERGENT B0 ;  /* 0x0000000000007941 */ /* 0x000fea0003800200 */
.L_x_45:
        /* <DEDUP_REMOVED lines=16> */
.L_x_50:
[----:B------:R-:W-:Y:S05]  /*1460*/  BSYNC.RECONVERGENT B3 ;  /* 0x0000000000037941 */ /* 0x000fea0003800200 */
.L_x_49:
        /* <DEDUP_REMOVED lines=14> */
.L_x_52:
[----:B------:R-:W-:Y:S05]  /*1550*/  BSYNC.RECONVERGENT B3 ;  /* 0x0000000000037941 */ /* 0x000fea0003800200 */
.L_x_51:
        /* <DEDUP_REMOVED lines=13> */
.L_x_54:
[----:B------:R-:W-:Y:S05]  /*1630*/  BSYNC.RECONVERGENT B3 ;  /* 0x0000000000037941 */ /* 0x000fea0003800200 */
.L_x_53:
        /* <DEDUP_REMOVED lines=18> */
.L_x_56:
[----:B------:R-:W-:Y:S05]  /*1760*/  BSYNC.RECONVERGENT B3 ;  /* 0x0000000000037941 */ /* 0x000fea0003800200 */
.L_x_55:
[-C--:B------:R-:W-:Y:S01]  /*1770*/  FFMA R4, R3, R0.reuse, R4 ;  /* 0x0000000003047223 */ /* 0x080fe20000000004 */
[-C--:B------:R-:W-:Y:S01]  /*1780*/  FFMA R5, R6, R0.reuse, R5 ;  /* 0x0000000006057223 */ /* 0x080fe20000000005 */
[----:B------:R-:W-:-:S07]  /*1790*/  FFMA R13, R2, R0, R13 ;  /* 0x00000000020d7223 */ /* 0x000fce000000000d */
.L_x_48:
[----:B------:R-:W-:Y:S05]  /*17a0*/  BSYNC.RECONVERGENT B2 ;  /* 0x0000000000027941 */ /* 0x000fea0003800200 */
.L_x_16:
[----:B-----5:R-:W0:Y:S01]  /*17b0*/  LDC.64 R2, c[0x0][0x380] ;  /* 0x0000e000ff027b82 */ /* 0x020e220000000a00 */
[----:B------:R-:W-:-:S04]  /*17c0*/  IMAD R7, R10, 0x3, RZ ;  /* 0x000000030a077824 */ /* 0x000fc800078e02ff */
[----:B0-----:R-:W-:-:S05]  /*17d0*/  IMAD.WIDE R2, R7, 0x4, R2 ;  /* 0x0000000407027825 */ /* 0x001fca00078e0202 */
[----:B------:R-:W2:Y:S04]  /*17e0*/  LDG.E R7, desc[UR14][R2.64] ;  /* 0x0000000e02077981 */ /* 0x000ea8000c1e1900 */
[----:B------:R-:W3:Y:S04]  /*17f0*/  LDG.E R0, desc[UR14][R2.64+0x4] ;  /* 0x0000040e02007981 */ /* 0x000ee8000c1e1900 */
[----:B------:R-:W4:Y:S01]  /*1800*/  LDG.E R6, desc[UR14][R2.64+0x8] ;  /* 0x0000080e02067981 */ /* 0x000f22000c1e1900 */
[----:B--2---:R-:W-:Y:S01]  /*1810*/  FADD R7, R7, R4 ;  /* 0x0000000407077221 */ /* 0x004fe20000000000 */
[----:B---3--:R-:W-:-:S04]  /*1820*/  FADD R0, R0, R5 ;  /* 0x0000000500007221 */ /* 0x008fc80000000000 */
[----:B------:R-:W-:Y:S01]  /*1830*/  FMNMX R7, R7, -10, !PT ;  /* 0xc120000007077809 */ /* 0x000fe20007800000 */
[----:B----4-:R-:W-:Y:S01]  /*1840*/  FADD R6, R6, R13 ;  /* 0x0000000d06067221 */ /* 0x010fe20000000000 */
[----:B------:R-:W-:Y:S02]  /*1850*/  FMNMX R0, R0, -10, !PT ;  /* 0xc120000000007809 */ /* 0x000fe40007800000 */
[----:B------:R-:W-:Y:S02]  /*1860*/  FMNMX R7, R7, 10, PT ;  /* 0x4120000007077809 */ /* 0x000fe40003800000 */
[----:B------:R-:W-:Y:S02]  /*1870*/  FMNMX R6, R6, -10, !PT ;  /* 0xc120000006067809 */ /* 0x000fe40007800000 */
[----:B------:R-:W-:Y:S01]  /*1880*/  FMNMX R5, R0, 10, PT ;  /* 0x4120000000057809 */ /* 0x000fe20003800000 */
[----:B------:R-:W-:Y:S01]  /*1890*/  STG.E desc[UR14][R2.64], R7 ;  /* 0x0000000702007986 */ /* 0x000fe2000c10190e */
[----:B------:R-:W-:-:S03]  /*18a0*/  FMNMX R9, R6, 10, PT ;  /* 0x4120000006097809 */ /* 0x000fc60003800000 */
[----:B------:R-:W-:Y:S04]  /*18b0*/  STG.E desc[UR14][R2.64+0x4], R5 ;  /* 0x0000040502007986 */ /* 0x000fe8000c10190e */
[----:B------:R-:W-:Y:S01]  /*18c0*/  STG.E desc[UR14][R2.64+0x8], R9 ;  /* 0x0000080902007986 */ /* 0x000fe2000c10190e */
[----:B------:R-:W-:Y:S05]  /*18d0*/  EXIT ;  /* 0x000000000000794d */ /* 0x000fea0003800000 */
        .weak           $__internal_1_$__cuda_sm20_sqrt_rn_f32_slowpath
        .type           $__internal_1_$__cuda_sm20_sqrt_rn_f32_slowpath,@function
        .size           $__internal_1_$__cuda_sm20_sqrt_rn_f32_slowpath,($__internal_2_$__cuda_sm3x_div_rn_noftz_f32_slowpath - $__internal_1_$__cuda_sm20_sqrt_rn_f32_slowpath)
$__internal_1_$__cuda_sm20_sqrt_rn_f32_slowpath:
[----:B------:R-:W-:-:S13]  /*18e0*/  LOP3.LUT P0, RZ, R11, 0x7fffffff, RZ, 0xc0, !PT ;  /* 0x7fffffff0bff7812 */ /* 0x000fda000780c0ff */
[----:B------:R-:W-:Y:S01]  /*18f0*/  @!P0 MOV R20, R11 ;  /* 0x0000000b00148202 */ /* 0x000fe20000000f00 */
[----:B------:R-:W-:Y:S06]  /*1900*/  @!P0 BRA `(.L_x_57) ;  /* 0x0000000000408947 */ /* 0x000fec0003800000 */
[----:B------:R-:W-:-:S13]  /*1910*/  FSETP.GEU.FTZ.AND P0, PT, R11, RZ, PT ;  /* 0x000000ff0b00720b */ /* 0x000fda0003f1e000 */
[----:B------:R-:W-:Y:S01]  /*1920*/  @!P0 MOV R20, 0x7fffffff ;  /* 0x7fffffff00148802 */ /* 0x000fe20000000f00 */
[----:B------:R-:W-:Y:S06]  /*1930*/  @!P0 BRA `(.L_x_57) ;  /* 0x0000000000348947 */ /* 0x000fec0003800000 */
[----:B------:R-:W-:-:S13]  /*1940*/  FSETP.GTU.FTZ.AND P0, PT, |R11|, +INF , PT ;  /* 0x7f8000000b00780b */ /* 0x000fda0003f1c200 */
[----:B------:R-:W-:Y:S01]  /*1950*/  @P0 FADD.FTZ R20, R11, 1 ;  /* 0x3f8000000b140421 */ /* 0x000fe20000010000 */
[----:B------:R-:W-:Y:S06]  /*1960*/  @P0 BRA `(.L_x_57) ;  /* 0x0000000000280947 */ /* 0x000fec0003800000 */
[----:B------:R-:W-:-:S13]  /*1970*/  FSETP.NEU.FTZ.AND P0, PT, |R11|, +INF , PT ;  /* 0x7f8000000b00780b */ /* 0x000fda0003f1d200 */
[----:B------:R-:W-:Y:S01]  /*1980*/  @P0 FFMA R19, R11, 1.84467440737095516160e+19, RZ ;  /* 0x5f8000000b130823 */ /* 0x000fe200000000ff */
[----:B------:R-:W-:-:S03]  /*1990*/  @!P0 MOV R20, R11 ;  /* 0x0000000b00148202 */ /* 0x000fc60000000f00 */
[----:B------:R-:W0:Y:S02]  /*19a0*/  @P0 MUFU.RSQ R16, R19 ;  /* 0x0000001300100308 */ /* 0x000e240000001400 */
[----:B0-----:R-:W-:Y:S01]  /*19b0*/  @P0 FMUL.FTZ R18, R19, R16 ;  /* 0x0000001013120220 */ /* 0x001fe20000410000 */
[----:B------:R-:W-:-:S03]  /*19c0*/  @P0 FMUL.FTZ R16, R16, 0.5 ;  /* 0x3f00000010100820 */ /* 0x000fc60000410000 */
[----:B------:R-:W-:-:S04]  /*19d0*/  @P0 FADD.FTZ R17, -R18, -RZ ;  /* 0x800000ff12110221 */ /* 0x000fc80000010100 */
[----:B------:R-:W-:-:S04]  /*19e0*/  @P0 FFMA R17, R18, R17, R19 ;  /* 0x0000001112110223 */ /* 0x000fc80000000013 */
[----:B------:R-:W-:-:S04]  /*19f0*/  @P0 FFMA R16, R17, R16, R18 ;  /* 0x0000001011100223 */ /* 0x000fc80000000012 */
[----:B------:R-:W-:-:S07]  /*1a00*/  @P0 FMUL.FTZ R20, R16, 2.3283064365386962891e-10 ;  /* 0x2f80000010140820 */ /* 0x000fce0000410000 */
.L_x_57:
[----:B------:R-:W-:Y:S01]  /*1a10*/  HFMA2 R17, -RZ, RZ, 0, 0 ;  /* 0x00000000ff117431 */ /* 0x000fe200000001ff */
[----:B------:R-:W-:-:S04]  /*1a20*/  MOV R16, R0 ;  /* 0x0000000000107202 */ /* 0x000fc80000000f00 */
[----:B------:R-:W-:Y:S05]  /*1a30*/  RET.REL.NODEC R16 `(_Z18addFanForcesKernelPfPhP6float3S2_iiii) ;  /* 0xffffffe410707950 */ /* 0x000fea0003c3ffff */
        .weak           $__internal_2_$__cuda_sm3x_div_rn_noftz_f32_slowpath
        .type           $__internal_2_$__cuda_sm3x_div_rn_noftz_f32_slowpath,@function
        .size           $__internal_2_$__cuda_sm3x_div_rn_noftz_f32_slowpath,(.L_x_205 - $__internal_2_$__cuda_sm3x_div_rn_noftz_f32_slowpath)
$__internal_2_$__cuda_sm3x_div_rn_noftz_f32_slowpath:
[----:B------:R-:W-:Y:S01]  /*1a40*/  SHF.R.U32.HI R11, RZ, 0x17, R20 ;  /* 0x00000017ff0b7819 */ /* 0x000fe20000011614 */
[----:B------:R-:W-:Y:S01]  /*1a50*/  BSSY.RECONVERGENT B0, `(.L_x_58) ;  /* 0x0000062000007945 */ /* 0x000fe20003800200 */
[----:B------:R-:W-:Y:S02]  /*1a60*/  SHF.R.U32.HI R18, RZ, 0x17, R29 ;  /* 0x00000017ff127819 */ /* 0x000fe4000001161d */
[----:B------:R-:W-:Y:S02]  /*1a70*/  LOP3.LUT R11, R11, 0xff, RZ, 0xc0, !PT ;  /* 0x000000ff0b0b7812 */ /* 0x000fe400078ec0ff */
[----:B------:R-:W-:-:S03]  /*1a80*/  LOP3.LUT R18, R18, 0xff, RZ, 0xc0, !PT ;  /* 0x000000ff12127812 */ /* 0x000fc600078ec0ff */
[----:B------:R-:W-:Y:S01]  /*1a90*/  VIADD R0, R11, 0xffffffff ;  /* 0xffffffff0b007836 */ /* 0x000fe20000000000 */
[----:B------:R-:W-:-:S04]  /*1aa0*/  IADD3 R19, PT, PT, R18, -0x1, RZ ;  /* 0xffffffff12137810 */ /* 0x000fc80007ffe0ff */
[----:B------:R-:W-:-:S04]  /*1ab0*/  ISETP.GT.U32.AND P0, PT, R0, 0xfd, PT ;  /* 0x000000fd0000780c */ /* 0x000fc80003f04070 */
[----:B------:R-:W-:-:S13]  /*1ac0*/  ISETP.GT.U32.OR P0, PT, R19, 0xfd, P0 ;  /* 0x000000fd1300780c */ /* 0x000fda0000704470 */
[----:B------:R-:W-:Y:S01]  /*1ad0*/  @!P0 MOV R17, RZ ;  /* 0x000000ff00118202 */ /* 0x000fe20000000f00 */
[----:B------:R-:W-:Y:S06]  /*1ae0*/  @!P0 BRA `(.L_x_59) ;  /* 0x00000000005c8947 */ /* 0x000fec0003800000 */
[----:B------:R-:W-:Y:S02]  /*1af0*/  FSETP.GTU.FTZ.AND P0, PT, |R29|, +INF , PT ;  /* 0x7f8000001d00780b */ /* 0x000fe40003f1c200 */
[----:B------:R-:W-:-:S04]  /*1b00*/  FSETP.GTU.FTZ.AND P1, PT, |R20|, +INF , PT ;  /* 0x7f8000001400780b */ /* 0x000fc80003f3c200 */
[----:B------:R-:W-:-:S13]  /*1b10*/  PLOP3.LUT P0, PT, P0, P1, PT, 0xf8, 0x8f ;  /* 0x00000000008f781c */ /* 0x000fda0000703f70 */
[----:B------:R-:W-:Y:S05]  /*1b20*/  @P0 BRA `(.L_x_60) ;  /* 0x00000004004c0947 */ /* 0x000fea0003800000 */
[----:B------:R-:W-:-:S13]  /*1b30*/  LOP3.LUT P0, RZ, R20, 0x7fffffff, R29, 0xc8, !PT ;  /* 0x7fffffff14ff7812 */ /* 0x000fda000780c81d */
[----:B------:R-:W-:Y:S05]  /*1b40*/  @!P0 BRA `(.L_x_61) ;  /* 0x00000004003c8947 */ /* 0x000fea0003800000 */
[C---:B------:R-:W-:Y:S02]  /*1b50*/  FSETP.NEU.FTZ.AND P2, PT, |R29|.reuse, +INF , PT ;  /* 0x7f8000001d00780b */ /* 0x040fe40003f5d200 */
[----:B------:R-:W-:Y:S02]  /*1b60*/  FSETP.NEU.FTZ.AND P1, PT, |R20|, +INF , PT ;  /* 0x7f8000001400780b */ /* 0x000fe40003f3d200 */
[----:B------:R-:W-:-:S11]  /*1b70*/  FSETP.NEU.FTZ.AND P0, PT, |R29|, +INF , PT ;  /* 0x7f8000001d00780b */ /* 0x000fd60003f1d200 */
[----:B------:R-:W-:Y:S05]  /*1b80*/  @!P1 BRA !P2, `(.L_x_61) ;  /* 0x00000004002c9947 */ /* 0x000fea0005000000 */
[----:B------:R-:W-:-:S04]  /*1b90*/  LOP3.LUT P2, RZ, R29, 0x7fffffff, RZ, 0xc0, !PT ;  /* 0x7fffffff1dff7812 */ /* 0x000fc8000784c0ff */
[----:B------:R-:W-:-:S13]  /*1ba0*/  PLOP3.LUT P1, PT, P1, P2, PT, 0x2f, 0xf2 ;  /* 0x0000000000f2781c */ /* 0x000fda0000f24577 */
[----:B------:R-:W-:Y:S05]  /*1bb0*/  @P1 BRA `(.L_x_62) ;  /* 0x0000000400181947 */ /* 0x000fea0003800000 */
[----:B------:R-:W-:-:S04]  /*1bc0*/  LOP3.LUT P1, RZ, R20, 0x7fffffff, RZ, 0xc0, !PT ;  /* 0x7fffffff14ff7812 */ /* 0x000fc8000782c0ff */
[----:B------:R-:W-:-:S13]  /*1bd0*/  PLOP3.LUT P0, PT, P0, P1, PT, 0x2f, 0xf2 ;  /* 0x0000000000f2781c */ /* 0x000fda0000702577 */
[----:B------:R-:W-:Y:S05]  /*1be0*/  @P0 BRA `(.L_x_63) ;  /* 0x0000000400000947 */ /* 0x000fea0003800000 */
[----:B------:R-:W-:Y:S02]  /*1bf0*/  ISETP.GE.AND P0, PT, R19, RZ, PT ;  /* 0x000000ff1300720c */ /* 0x000fe40003f06270 */
[----:B------:R-:W-:-:S11]  /*1c00*/  ISETP.GE.AND P1, PT, R0, RZ, PT ;  /* 0x000000ff0000720c */ /* 0x000fd60003f26270 */
[----:B------:R-:W-:Y:S01]  /*1c10*/  @P0 MOV R17, RZ ;  /* 0x000000ff00110202 */ /* 0x000fe20000000f00 */
[----:B------:R-:W-:Y:S01]  /*1c20*/  @!P0 FFMA R29, R29, 1.84467440737095516160e+19, RZ ;  /* 0x5f8000001d1d8823 */ /* 0x000fe200000000ff */
[----:B------:R-:W-:Y:S01]  /*1c30*/  @!P0 MOV R17, 0xffffffc0 ;  /* 0xffffffc000118802 */ /* 0x000fe20000000f00 */
[----:B------:R-:W-:-:S03]  /*1c40*/  @!P1 FFMA R20, R20, 1.84467440737095516160e+19, RZ ;  /* 0x5f80000014149823 */ /* 0x000fc600000000ff */
[----:B------:R-:W-:-:S07]  /*1c50*/  @!P1 IADD3 R17, PT, PT, R17, 0x40, RZ ;  /* 0x0000004011119810 */ /* 0x000fce0007ffe0ff */
.L_x_59:
[----:B------:R-:W-:Y:S01]  /*1c60*/  LEA R21, R11, 0xc0800000, 0x17 ;  /* 0xc08000000b157811 */ /* 0x000fe200078eb8ff */
[----:B------:R-:W-:Y:S01]  /*1c70*/  BSSY.RECONVERGENT B1, `(.L_x_64) ;  /* 0x0000036000017945 */ /* 0x000fe20003800200 */
[----:B------:R-:W-:Y:S02]  /*1c80*/  IADD3 R18, PT, PT, R18, -0x7f, RZ ;  /* 0xffffff8112127810 */ /* 0x000fe40007ffe0ff */
[----:B------:R-:W-:-:S03]  /*1c90*/  IADD3 R21, PT, PT, -R21, R20, RZ ;  /* 0x0000001415157210 */ /* 0x000fc60007ffe1ff */
[C---:B------:R-:W-:Y:S01]  /*1ca0*/  IMAD R0, R18.reuse, -0x800000, R29 ;  /* 0xff80000012007824 */ /* 0x040fe200078e021d */
[----:B------:R0:W1:Y:S01]  /*1cb0*/  MUFU.RCP R20, R21 ;  /* 0x0000001500147308 */ /* 0x0000620000001000 */
[----:B------:R-:W-:-:S04]  /*1cc0*/  IADD3 R18, PT, PT, R18, 0x7f, -R11 ;  /* 0x0000007f12127810 */ /* 0x000fc80007ffe80b */
[----:B------:R-:W-:Y:S01]  /*1cd0*/  IADD3 R17, PT, PT, R18, R17, RZ ;  /* 0x0000001112117210 */ /* 0x000fe20007ffe0ff */
[----:B0-----:R-:W-:-:S04]  /*1ce0*/  FADD.FTZ R21, -R21, -RZ ;  /* 0x800000ff15157221 */ /* 0x001fc80000010100 */
[----:B-1----:R-:W-:-:S04]  /*1cf0*/  FFMA R19, R20, R21, 1 ;  /* 0x3f80000014137423 */ /* 0x002fc80000000015 */
        /* <DEDUP_REMOVED lines=20> */
[CCC-:B------:R-:W-:Y:S01]  /*1e40*/  FFMA.RP R18, R19.reuse, R21.reuse, R22.reuse ;  /* 0x0000001513127223 */ /* 0x1c0fe20000008016 */
[----:B------:R-:W-:Y:S01]  /*1e50*/  FFMA.RM R21, R19, R21, R22 ;  /* 0x0000001513157223 */ /* 0x000fe20000004016 */
[----:B------:R-:W-:Y:S02]  /*1e60*/  IADD3 R19, PT, PT, R11, 0x20, RZ ;  /* 0x000000200b137810 */ /* 0x000fe40007ffe0ff */
[----:B------:R-:W-:Y:S02]  /*1e70*/  LOP3.LUT R17, R17, 0x7fffff, RZ, 0xc0, !PT ;  /* 0x007fffff11117812 */ /* 0x000fe400078ec0ff */
[----:B------:R-:W-:Y:S02]  /*1e80*/  ISETP.NE.AND P2, PT, R11, RZ, PT ;  /* 0x000000ff0b00720c */ /* 0x000fe40003f45270 */
[----:B------:R-:W-:Y:S02]  /*1e90*/  LOP3.LUT R20, R17, 0x800000, RZ, 0xfc, !PT ;  /* 0x0080000011147812 */ /* 0x000fe400078efcff */
[----:B------:R-:W-:-:S02]  /*1ea0*/  ISETP.NE.AND P1, PT, R11, RZ, PT ;  /* 0x000000ff0b00720c */ /* 0x000fc40003f25270 */
        /* <DEDUP_REMOVED lines=14> */
.L_x_66:
[----:B------:R-:W-:-:S04]  /*1f90*/  LOP3.LUT R0, R0, 0x80000000, RZ, 0xc0, !PT ;  /* 0x8000000000007812 */ /* 0x000fc800078ec0ff */
[----:B------:R-:W-:Y:S01]  /*1fa0*/  LOP3.LUT R0, R0, 0x7f800000, RZ, 0xfc, !PT ;  /* 0x7f80000000007812 */ /* 0x000fe200078efcff */
[----:B------:R-:W-:Y:S06]  /*1fb0*/  BRA `(.L_x_67) ;  /* 0x0000000000047947 */ /* 0x000fec0003800000 */
.L_x_65:
[----:B------:R-:W-:-:S07]  /*1fc0*/  LEA R0, R17, R0, 0x17 ;  /* 0x0000000011007211 */ /* 0x000fce00078eb8ff */
.L_x_67:
[----:B------:R-:W-:Y:S05]  /*1fd0*/  BSYNC.RECONVERGENT B1 ;  /* 0x0000000000017941 */ /* 0x000fea0003800200 */
.L_x_64:
[----:B------:R-:W-:Y:S05]  /*1fe0*/  BRA `(.L_x_68) ;  /* 0x0000000000207947 */ /* 0x000fea0003800000 */
.L_x_63:
[----:B------:R-:W-:-:S04]  /*1ff0*/  LOP3.LUT R20, R20, 0x80000000, R29, 0x48, !PT ;  /* 0x8000000014147812 */ /* 0x000fc800078e481d */
[----:B------:R-:W-:Y:S01]  /*2000*/  LOP3.LUT R0, R20, 0x7f800000, RZ, 0xfc, !PT ;  /* 0x7f80000014007812 */ /* 0x000fe200078efcff */
[----:B------:R-:W-:Y:S06]  /*2010*/  BRA `(.L_x_68) ;  /* 0x0000000000147947 */ /* 0x000fec0003800000 */
.L_x_62:
[----:B------:R-:W-:Y:S01]  /*2020*/  LOP3.LUT R0, R20, 0x80000000, R29, 0x48, !PT ;  /* 0x8000000014007812 */ /* 0x000fe200078e481d */
[----:B------:R-:W-:Y:S06]  /*2030*/  BRA `(.L_x_68) ;  /* 0x00000000000c7947 */ /* 0x000fec0003800000 */
.L_x_61:
[----:B------:R-:W0:Y:S01]  /*2040*/  MUFU.RSQ R0, -QNAN ;  /* 0xffc0000000007908 */ /* 0x000e220000001400 */
[----:B------:R-:W-:Y:S05]  /*2050*/  BRA `(.L_x_68) ;  /* 0x0000000000047947 */ /* 0x000fea0003800000 */
.L_x_60:
[----:B------:R-:W-:-:S07]  /*2060*/  FADD.FTZ R0, R29, R20 ;  /* 0x000000141d007221 */ /* 0x000fce0000010000 */
.L_x_68:
[----:B------:R-:W-:Y:S05]  /*2070*/  BSYNC.RECONVERGENT B0 ;  /* 0x0000000000007941 */ /* 0x000fea0003800200 */
.L_x_58:
[----:B------:R-:W-:-:S04]  /*2080*/  HFMA2 R17, -RZ, RZ, 0, 0 ;  /* 0x00000000ff117431 */ /* 0x000fc800000001ff */
[----:B0-----:R-:W-:Y:S05]  /*2090*/  RET.REL.NODEC R16 `(_Z18addFanForcesKernelPfPhP6float3S2_iiii) ;  /* 0xffffffdc10d87950 */ /* 0x001fea0003c3ffff */
.L_x_69:
        /* <DEDUP_REMOVED lines=14> */
.L_x_205:


//--------------------- .text._Z21computeResidualKernelPfS_S_Phiii --------------------------
	.section	.text._Z21computeResidualKernelPfS_S_Phiii,"ax",@progbits
	.align	128
        .global         _Z21computeResidualKernelPfS_S_Phiii
        .type           _Z21computeResidualKernelPfS_S_Phiii,@function
        .size           _Z21computeResidualKernelPfS_S_Phiii,(.L_x_206 - _Z21computeResidualKernelPfS_S_Phiii)
        .other          _Z21computeResidualKernelPfS_S_Phiii,@"STO_CUDA_ENTRY STV_DEFAULT"
_Z21computeResidualKernelPfS_S_Phiii:
.text._Z21computeResidualKernelPfS_S_Phiii:
        /* <DEDUP_REMOVED lines=27> */
[----:B------:R-:W0:Y:S02]  /*01b0*/  @P0 LDC.64 R4, c[0x0][0x390] ;  /* 0x0000e400ff040b82 */ /* 0x000e240000000a00 */
[----:B0-----:R-:W-:-:S05]  /*01c0*/  @P0 IMAD.WIDE R4, R11, 0x4, R4 ;  /* 0x000000040b040825 */ /* 0x001fca00078e0204 */
[----:B------:R0:W-:Y:S01]  /*01d0*/  @P0 STG.E desc[UR4][R4.64], RZ ;  /* 0x000000ff04000986 */ /* 0x0001e2000c101904 */
[----:B------:R-:W-:Y:S05]  /*01e0*/  @P0 EXIT ;  /* 0x000000000000094d */ /* 0x000fea0003800000 */
[----:B------:R-:W0:Y:S02]  /*01f0*/  LDC.64 R16, c[0x0][0x380] ;  /* 0x0000e000ff107b82 */ /* 0x000e240000000a00 */
[----:B0-----:R-:W-:-:S05]  /*0200*/  IMAD.WIDE R4, R11, 0x4, R16 ;  /* 0x000000040b047825 */ /* 0x001fca00078e0210 */
[----:B------:R0:W5:Y:S01]  /*0210*/  LDG.E R12, desc[UR4][R4.64] ;  /* 0x00000004040c7981 */ /* 0x000162000c1e1900 */
[C---:B------:R-:W-:Y:S01]  /*0220*/  ISETP.GT.AND P1, PT, R9.reuse, UR8, PT ;  /* 0x0000000809007c0c */ /* 0x040fe2000bf24270 */
[C---:B------:R-:W-:Y:S01]  /*0230*/  VIADD R0, R9.reuse, 0x1 ;  /* 0x0000000109007836 */ /* 0x040fe20000000000 */
[----:B------:R-:W-:Y:S01]  /*0240*/  BSSY.RECONVERGENT B0, `(.L_x_70) ;  /* 0x000000f000007945 */ /* 0x000fe20003800200 */
[----:B------:R-:W-:Y:S01]  /*0250*/  VIADD R3, R2, 0xffffffff ;  /* 0xffffffff02037836 */ /* 0x000fe20000000000 */
[----:B------:R-:W-:Y:S01]  /*0260*/  ISETP.LT.OR P1, PT, R9, 0x1, P1 ;  /* 0x000000010900780c */ /* 0x000fe20000f21670 */
[----:B------:R-:W-:Y:S01]  /*0270*/  IMAD.MOV.U32 R13, RZ, RZ, RZ ;  /* 0x000000ffff0d7224 */ /* 0x000fe200078e00ff */
[----:B------:R-:W-:Y:S02]  /*0280*/  ISETP.GE.AND P2, PT, R0, UR8, PT ;  /* 0x0000000800007c0c */ /* 0x000fe4000bf46270 */
[----:B------:R-:W-:Y:S02]  /*0290*/  ISETP.GE.U32.AND P0, PT, R3, UR9, PT ;  /* 0x0000000903007c0c */ /* 0x000fe4000bf06070 */
[----:B------:R-:W-:-:S02]  /*02a0*/  ISETP.LT.OR P2, PT, R9, -0x1, P2 ;  /* 0xffffffff0900780c */ /* 0x000fc40001741670 */
[----:B------:R-:W-:-:S05]  /*02b0*/  ISETP.LT.OR P0, PT, R9, RZ, P0 ;  /* 0x000000ff0900720c */ /* 0x000fca0000701670 */
[----:B0-----:R-:W-:Y:S08]  /*02c0*/  @P1 BRA `(.L_x_71) ;  /* 0x0000000000181947 */ /* 0x001ff00003800000 */
[----:B------:R-:W2:Y:S02]  /*02d0*/  LDG.E.U8 R0, desc[UR4][R6.64+-0x1] ;  /* 0xffffff0406007981 */ /* 0x000ea4000c1e1100 */
[----:B--2---:R-:W-:-:S13]  /*02e0*/  ISETP.NE.AND P1, PT, R0, RZ, PT ;  /* 0x000000ff0000720c */ /* 0x004fda0003f25270 */
[----:B------:R-:W-:Y:S05]  /*02f0*/  @P1 BRA `(.L_x_71) ;  /* 0x00000000000c1947 */ /* 0x000fea0003800000 */
[----:B------:R-:W2:Y:S02]  /*0300*/  LDG.E R3, desc[UR4][R4.64+-0x4] ;  /* 0xfffffc0404037981 */ /* 0x000ea4000c1e1900 */
[----:B--2--5:R-:W-:-:S04]  /*0310*/  FADD R0, -R12, R3 ;  /* 0x000000030c007221 */ /* 0x024fc80000000100 */
[----:B------:R-:W-:-:S07]  /*0320*/  FFMA R13, R0, 1024, RZ ;  /* 0x44800000000d7823 */ /* 0x000fce00000000ff */
.L_x_71:
[----:B------:R-:W-:Y:S05]  /*0330*/  BSYNC.RECONVERGENT B0 ;  /* 0x0000000000007941 */ /* 0x000fea0003800200 */
.L_x_70:
[----:B------:R-:W-:Y:S04]  /*0340*/  BSSY.RECONVERGENT B0, `(.L_x_72) ;  /* 0x0000008000007945 */ /* 0x000fe80003800200 */
[----:B------:R-:W-:Y:S05]  /*0350*/  @P2 BRA `(.L_x_73) ;  /* 0x0000000000182947 */ /* 0x000fea0003800000 */
[----:B------:R-:W2:Y:S02]  /*0360*/  LDG.E.U8 R0, desc[UR4][R6.64+0x1] ;  /* 0x0000010406007981 */ /* 0x000ea4000c1e1100 */
[----:B--2---:R-:W-:-:S13]  /*0370*/  ISETP.NE.AND P1, PT, R0, RZ, PT ;  /* 0x000000ff0000720c */ /* 0x004fda0003f25270 */
[----:B------:R-:W-:Y:S05]  /*0380*/  @P1 BRA `(.L_x_73) ;  /* 0x00000000000c1947 */ /* 0x000fea0003800000 */
[----:B------:R-:W2:Y:S02]  /*0390*/  LDG.E R3, desc[UR4][R4.64+0x4] ;  /* 0x0000040404037981 */ /* 0x000ea4000c1e1900 */
[----:B--2--5:R-:W-:-:S04]  /*03a0*/  FADD R0, -R12, R3 ;  /* 0x000000030c007221 */ /* 0x024fc80000000100 */
[----:B------:R-:W-:-:S07]  /*03b0*/  FFMA R13, R0, 1024, R13 ;  /* 0x44800000000d7823 */ /* 0x000fce000000000d */
.L_x_73:
[----:B------:R-:W-:Y:S05]  /*03c0*/  BSYNC.RECONVERGENT B0 ;  /* 0x0000000000007941 */ /* 0x000fea0003800200 */
.L_x_72:
[----:B------:R-:W-:Y:S01]  /*03d0*/  BSSY.RECONVERGENT B0, `(.L_x_74) ;  /* 0x000001c000007945 */ /* 0x000fe20003800200 */
[----:B------:R-:W-:-:S03]  /*03e0*/  IMAD.MOV.U32 R14, RZ, RZ, 0x3ba20000 ;  /* 0x3ba20000ff0e7424 */ /* 0x000fc600078e00ff */
[----:B------:R-:W-:Y:S05]  /*03f0*/  @P0 BRA `(.L_x_75) ;  /* 0x0000000000640947 */ /* 0x000fea0003800000 */
[----:B------:R-:W-:-:S04]  /*0400*/  VIADD R0, R10, 0xffffffff ;  /* 0xffffffff0a007836 */ /* 0x000fc80000000000 */
[----:B------:R-:W-:-:S05]  /*0410*/  IMAD R3, R0, UR8, R9 ;  /* 0x0000000800037c24 */ /* 0x000fca000f8e0209 */
[----:B------:R-:W-:-:S04]  /*0420*/  IADD3 R18, P0, PT, R3, UR6, RZ ;  /* 0x0000000603127c10 */ /* 0x000fc8000ff1e0ff */
[----:B------:R-:W-:-:S05]  /*0430*/  LEA.HI.X.SX32 R19, R3, UR7, 0x1, P0 ;  /* 0x0000000703137c11 */ /* 0x000fca00080f0eff */
[----:B------:R-:W2:Y:S02]  /*0440*/  LDG.E.U8 R18, desc[UR4][R18.64] ;  /* 0x0000000412127981 */ /* 0x000ea4000c1e1100 */
[----:B--2---:R-:W-:-:S13]  /*0450*/  ISETP.NE.AND P0, PT, R18, RZ, PT ;  /* 0x000000ff1200720c */ /* 0x004fda0003f05270 */
[----:B------:R-:W-:Y:S05]  /*0460*/  @P0 BRA `(.L_x_75) ;  /* 0x0000000000480947 */ /* 0x000fea0003800000 */
[----:B------:R-:W-:-:S06]  /*0470*/  IMAD.WIDE R16, R3, 0x4, R16 ;  /* 0x0000000403107825 */ /* 0x000fcc00078e0210 */
[----:B------:R-:W2:Y:S01]  /*0480*/  LDG.E R17, desc[UR4][R16.64] ;  /* 0x0000000410117981 */ /* 0x000ea2000c1e1900 */
[----:B------:R-:W-:Y:S01]  /*0490*/  IMAD.MOV.U32 R15, RZ, RZ, 0x434a4588 ;  /* 0x434a4588ff0f7424 */ /* 0x000fe200078e00ff */
[----:B------:R-:W-:Y:S03]  /*04a0*/  BSSY.RECONVERGENT B1, `(.L_x_76) ;  /* 0x000000d000017945 */ /* 0x000fe60003800200 */
[----:B------:R-:W-:-:S04]  /*04b0*/  FFMA R3, R15, -R14, 1 ;  /* 0x3f8000000f037423 */ /* 0x000fc8000000080e */
[----:B------:R-:W-:Y:S01]  /*04c0*/  FFMA R3, R3, R15, 202.2716064453125 ;  /* 0x434a458803037423 */ /* 0x000fe2000000000f */
[----:B--2--5:R-:W-:-:S04]  /*04d0*/  FADD R0, -R12, R17 ;  /* 0x000000110c007221 */ /* 0x024fc80000000100 */
[----:B------:R-:W0:Y:S01]  /*04e0*/  FCHK P0, R0, 0.00494384765625 ;  /* 0x3ba2000000007902 */ /* 0x000e220000000000 */
[----:B------:R-:W-:-:S04]  /*04f0*/  FFMA R15, R0, R3, RZ ;  /* 0x00000003000f7223 */ /* 0x000fc800000000ff */
[----:B------:R-:W-:-:S04]  /*0500*/  FFMA R18, R15, -0.00494384765625, R0 ;  /* 0xbba200000f127823 */ /* 0x000fc80000000000 */
[----:B------:R-:W-:Y:S01]  /*0510*/  FFMA R18, R3, R18, R15 ;  /* 0x0000001203127223 */ /* 0x000fe2000000000f */
[----:B0-----:R-:W-:Y:S06]  /*0520*/  @!P0 BRA `(.L_x_77) ;  /* 0x0000000000108947 */ /* 0x001fec0003800000 */
[----:B------:R-:W-:Y:S01]  /*0530*/  IMAD.MOV.U32 R3, RZ, RZ, R0 ;  /* 0x000000ffff037224 */ /* 0x000fe200078e0000 */
[----:B------:R-:W-:-:S07]  /*0540*/  MOV R16, 0x560 ;  /* 0x0000056000107802 */ /* 0x000fce0000000f00 */
[----:B------:R-:W-:Y:S05]  /*0550*/  CALL.REL.NOINC `($__internal_3_$__cuda_sm3x_div_rn_noftz_f32_slowpath) ;  /* 0x00000004004c7944 */ /* 0x000fea0003c00000 */
[----:B------:R-:W-:-:S07]  /*0560*/  IMAD.MOV.U32 R18, RZ, RZ, R0 ;  /* 0x000000ffff127224 */ /* 0x000fce00078e0000 */
.L_x_77:
[----:B------:R-:W-:Y:S05]  /*0570*/  BSYNC.RECONVERGENT B1 ;  /* 0x0000000000017941 */ /* 0x000fea0003800200 */
.L_x_76:
[----:B------:R-:W-:-:S07]  /*0580*/  FADD R13, R13, R18 ;  /* 0x000000120d0d7221 */ /* 0x000fce0000000000 */
.L_x_75:
[----:B------:R-:W-:Y:S05]  /*0590*/  BSYNC.RECONVERGENT B0 ;  /* 0x0000000000007941 */ /* 0x000fea0003800200 */
.L_x_74:
[----:B------:R-:W0:Y:S01]  /*05a0*/  LDCU UR6, c[0x0][0x3a4] ;  /* 0x00007480ff0677ac */ /* 0x000e220008000800 */
[----:B------:R-:W-:Y:S01]  /*05b0*/  IADD3 R0, PT, PT, R2, 0x1, RZ ;  /* 0x0000000102007810 */ /* 0x000fe20007ffe0ff */
[----:B------:R-:W-:Y:S03]  /*05c0*/  BSSY.RECONVERGENT B0, `(.L_x_78) ;  /* 0x000001a000007945 */ /* 0x000fe60003800200 */
[----:B0-----:R-:W-:-:S04]  /*05d0*/  ISETP.GE.U32.AND P0, PT, R0, UR6, PT ;  /* 0x0000000600007c0c */ /* 0x001fc8000bf06070 */
[----:B------:R-:W-:-:S13]  /*05e0*/  ISETP.LT.OR P0, PT, R9, RZ, P0 ;  /* 0x000000ff0900720c */ /* 0x000fda0000701670 */
[----:B------:R-:W-:Y:S05]  /*05f0*/  @P0 BRA `(.L_x_79) ;  /* 0x0000000000580947 */ /* 0x000fea0003800000 */
[----:B------:R-:W0:Y:S02]  /*0600*/  LDC R3, c[0x0][0x3a0] ;  /* 0x0000e800ff037b82 */ /* 0x000e240000000800 */
[----:B0-----:R-:W-:-:S04]  /*0610*/  IADD3 R6, P0, PT, R6, R3, RZ ;  /* 0x0000000306067210 */ /* 0x001fc80007f1e0ff */
[----:B------:R-:W-:-:S05]  /*0620*/  LEA.HI.X.SX32 R7, R3, R7, 0x1, P0 ;  /* 0x0000000703077211 */ /* 0x000fca00000f0eff */
        /* <DEDUP_REMOVED lines=15> */
[----:B------:R-:W-:-:S07]  /*0720*/  MOV R16, 0x740 ;  /* 0x0000074000107802 */ /* 0x000fce0000000f00 */
[----:B------:R-:W-:Y:S05]  /*0730*/  CALL.REL.NOINC `($__internal_3_$__cuda_sm3x_div_rn_noftz_f32_slowpath) ;  /* 0x0000000000d47944 */ /* 0x000fea0003c00000 */
.L_x_81:
[----:B------:R-:W-:Y:S05]  /*0740*/  BSYNC.RECONVERGENT B1 ;  /* 0x0000000000017941 */ /* 0x000fea0003800200 */
.L_x_80:
[----:B------:R-:W-:-:S07]  /*0750*/  FADD R13, R13, R0 ;  /* 0x000000000d0d7221 */ /* 0x000fce0000000000 */
.L_x_79:
[----:B------:R-:W-:Y:S05]  /*0760*/  BSYNC.RECONVERGENT B0 ;  /* 0x0000000000007941 */ /* 0x000fea0003800200 */
.L_x_78:
[----:B------:R-:W0:Y:S01]  /*0770*/  LDC.64 R6, c[0x0][0x388] ;  /* 0x0000e200ff067b82 */ /* 0x000e220000000a00 */
[----:B------:R-:W1:Y:S07]  /*0780*/  LDCU UR6, c[0x0][0x3a8] ;  /* 0x00007500ff0677ac */ /* 0x000e6e0008000800 */
[----:B------:R-:W2:Y:S01]  /*0790*/  LDC.64 R4, c[0x0][0x390] ;  /* 0x0000e400ff047b82 */ /* 0x000ea20000000a00 */
[----:B0-----:R-:W-:-:S05]  /*07a0*/  IMAD.WIDE R6, R11, 0x4, R6 ;  /* 0x000000040b067825 */ /* 0x001fca00078e0206 */
[----:B------:R0:W5:Y:S01]  /*07b0*/  LDG.E R0, desc[UR4][R6.64] ;  /* 0x0000000406007981 */ /* 0x000162000c1e1900 */
[C---:B------:R-:W-:Y:S01]  /*07c0*/  VIADD R3, R8.reuse, 0xffffffff ;  /* 0xffffffff08037836 */ /* 0x040fe20000000000 */
[----:B------:R-:W-:Y:S01]  /*07d0*/  BSSY.RECONVERGENT B0, `(.L_x_82) ;  /* 0x0000016000007945 */ /* 0x000fe20003800200 */
[----:B------:R-:W-:-:S03]  /*07e0*/  VIADD R14, R8, 0x1 ;  /* 0x00000001080e7836 */ /* 0x000fc60000000000 */
[----:B-1----:R-:W-:Y:S02]  /*07f0*/  ISETP.GE.U32.AND P0, PT, R3, UR6, PT ;  /* 0x0000000603007c0c */ /* 0x002fe4000bf06070 */
[----:B------:R-:W-:Y:S02]  /*0800*/  ISETP.GE.U32.AND P2, PT, R14, UR6, PT ;  /* 0x000000060e007c0c */ /* 0x000fe4000bf46070 */
[C---:B------:R-:W-:Y:S02]  /*0810*/  ISETP.LT.OR P1, PT, R9.reuse, RZ, P0 ;  /* 0x000000ff0900720c */ /* 0x040fe40000721670 */
[----:B------:R-:W-:-:S11]  /*0820*/  ISETP.LT.OR P0, PT, R9, RZ, P2 ;  /* 0x000000ff0900720c */ /* 0x000fd60001701670 */
[----:B0-2---:R-:W-:Y:S05]  /*0830*/  @P1 BRA `(.L_x_83) ;  /* 0x00000000003c1947 */ /* 0x005fea0003800000 */
[----:B------:R-:W0:Y:S01]  /*0840*/  LDC.64 R6, c[0x0][0x3a0] ;  /* 0x0000e800ff067b82 */ /* 0x000e220000000a00 */
[----:B------:R-:W1:Y:S01]  /*0850*/  LDCU.64 UR8, c[0x0][0x398] ;  /* 0x00007300ff0877ac */ /* 0x000e620008000a00 */
[----:B0-----:R-:W-:-:S04]  /*0860*/  IMAD R3, R8, R7, -R7 ;  /* 0x0000000708037224 */ /* 0x001fc800078e0a07 */
[----:B------:R-:W-:-:S04]  /*0870*/  IMAD.IADD R3, R2, 0x1, R3 ;  /* 0x0000000102037824 */ /* 0x000fc800078e0203 */
[----:B------:R-:W-:-:S05]  /*0880*/  IMAD R7, R3, R6, R9 ;  /* 0x0000000603077224 */ /* 0x000fca00078e0209 */
[----:B-1----:R-:W-:-:S04]  /*0890*/  IADD3 R2, P1, PT, R7, UR8, RZ ;  /* 0x0000000807027c10 */ /* 0x002fc8000ff3e0ff */
[----:B------:R-:W-:-:S05]  /*08a0*/  LEA.HI.X.SX32 R3, R7, UR9, 0x1, P1 ;  /* 0x0000000907037c11 */ /* 0x000fca00088f0eff */
[----:B------:R-:W2:Y:S02]  /*08b0*/  LDG.E.U8 R2, desc[UR4][R2.64] ;  /* 0x0000000402027981 */ /* 0x000ea4000c1e1100 */
[----:B--2---:R-:W-:-:S13]  /*08c0*/  ISETP.NE.AND P1, PT, R2, RZ, PT ;  /* 0x000000ff0200720c */ /* 0x004fda0003f25270 */
[----:B------:R-:W-:Y:S05]  /*08d0*/  @P1 BRA `(.L_x_83) ;  /* 0x0000000000141947 */ /* 0x000fea0003800000 */
[----:B------:R-:W0:Y:S02]  /*08e0*/  LDC.64 R2, c[0x0][0x380] ;  /* 0x0000e000ff027b82 */ /* 0x000e240000000a00 */
[----:B0-----:R-:W-:-:S06]  /*08f0*/  IMAD.WIDE R2, R7, 0x4, R2 ;  /* 0x0000000407027825 */ /* 0x001fcc00078e0202 */
[----:B------:R-:W2:Y:S02]  /*0900*/  LDG.E R3, desc[UR4][R2.64] ;  /* 0x0000000402037981 */ /* 0x000ea4000c1e1900 */
[----:B--2--5:R-:W-:-:S04]  /*0910*/  FADD R6, -R12, R3 ;  /* 0x000000030c067221 */ /* 0x024fc80000000100 */
[----:B------:R-:W-:-:S07]  /*0920*/  FFMA R13, R6, 256, R13 ;  /* 0x43800000060d7823 */ /* 0x000fce000000000d */
.L_x_83:
[----:B------:R-:W-:Y:S05]  /*0930*/  BSYNC.RECONVERGENT B0 ;  /* 0x0000000000007941 */ /* 0x000fea0003800200 */
.L_x_82:
[----:B------:R-:W-:Y:S04]  /*0940*/  BSSY.RECONVERGENT B0, `(.L_x_84) ;  /* 0x000000f000007945 */ /* 0x000fe80003800200 */
[----:B------:R-:W-:Y:S05]  /*0950*/  @P0 BRA `(.L_x_85) ;  /* 0x0000000000340947 */ /* 0x000fea0003800000 */
[----:B------:R-:W0:Y:S01]  /*0960*/  LDCU.64 UR6, c[0x0][0x3a0] ;  /* 0x00007400ff0677ac */ /* 0x000e220008000a00 */
[----:B------:R-:W1:Y:S01]  /*0970*/  LDCU.64 UR8, c[0x0][0x398] ;  /* 0x00007300ff0877ac */ /* 0x000e620008000a00 */
[----:B0-----:R-:W-:-:S04]  /*0980*/  VIADD R10, R10, UR7 ;  /* 0x000000070a0a7c36 */ /* 0x001fc80008000000 */
[----:B------:R-:W-:-:S05]  /*0990*/  IMAD R9, R10, UR6, R9 ;  /* 0x000000060a097c24 */ /* 0x000fca000f8e0209 */
[----:B-1----:R-:W-:-:S04]  /*09a0*/  IADD3 R6, P0, PT, R9, UR8, RZ ;  /* 0x0000000809067c10 */ /* 0x002fc8000ff1e0ff */
[----:B------:R-:W-:-:S05]  /*09b0*/  LEA.HI.X.SX32 R7, R9, UR9, 0x1, P0 ;  /* 0x0000000909077c11 */ /* 0x000fca00080f0eff */
[----:B------:R-:W2:Y:S02]  /*09c0*/  LDG.E.U8 R6, desc[UR4][R6.64] ;  /* 0x0000000406067981 */ /* 0x000ea4000c1e1100 */
[----:B--2---:R-:W-:-:S13]  /*09d0*/  ISETP.NE.AND P0, PT, R6, RZ, PT ;  /* 0x000000ff0600720c */ /* 0x004fda0003f05270 */
[----:B------:R-:W0:Y:S02]  /*09e0*/  @!P0 LDC.64 R2, c[0x0][0x380] ;  /* 0x0000e000ff028b82 */ /* 0x000e240000000a00 */
[----:B0-----:R-:W-:-:S06]  /*09f0*/  @!P0 IMAD.WIDE R2, R9, 0x4, R2 ;  /* 0x0000000409028825 */ /* 0x001fcc00078e0202 */
[----:B------:R-:W2:Y:S02]  /*0a00*/  @!P0 LDG.E R3, desc[UR4][R2.64] ;  /* 0x0000000402038981 */ /* 0x000ea4000c1e1900 */
[----:B--2--5:R-:W-:-:S04]  /*0a10*/  @!P0 FADD R12, -R12, R3 ;  /* 0x000000030c0c8221 */ /* 0x024fc80000000100 */
[----:B------:R-:W-:-:S07]  /*0a20*/  @!P0 FFMA R13, R12, 256, R13 ;  /* 0x438000000c0d8823 */ /* 0x000fce000000000d */
.L_x_85:
[----:B------:R-:W-:Y:S05]  /*0a30*/  BSYNC.RECONVERGENT B0 ;  /* 0x0000000000007941 */ /* 0x000fea0003800200 */
.L_x_84:
[----:B-----5:R-:W-:Y:S01]  /*0a40*/  FADD R0, -R0, R13 ;  /* 0x0000000d00007221 */ /* 0x020fe20000000100 */
[----:B------:R-:W-:-:S04]  /*0a50*/  IMAD.WIDE R4, R11, 0x4, R4 ;  /* 0x000000040b047825 */ /* 0x000fc800078e0204 */
[----:B------:R-:W-:-:S05]  /*0a60*/  FMUL R3, R0, R0 ;  /* 0x0000000000037220 */ /* 0x000fca0000400000 */
[----:B------:R-:W-:Y:S01]  /*0a70*/  STG.E desc[UR4][R4.64], R3 ;  /* 0x0000000304007986 */ /* 0x000fe2000c101904 */
[----:B------:R-:W-:Y:S05]  /*0a80*/  EXIT ;  /* 0x000000000000794d */ /* 0x000fea0003800000 */
        .weak           $__internal_3_$__cuda_sm3x_div_rn_noftz_f32_slowpath
        .type           $__internal_3_$__cuda_sm3x_div_rn_noftz_f32_slowpath,@function
        .size           $__internal_3_$__cuda_sm3x_div_rn_noftz_f32_slowpath,(.L_x_206 - $__internal_3_$__cuda_sm3x_div_rn_noftz_f32_slowpath)
$__internal_3_$__cuda_sm3x_div_rn_noftz_f32_slowpath:
[----:B------:R-:W-:Y:S01]  /*0a90*/  SHF.R.U32.HI R15, RZ, 0x17, R14 ;  /* 0x00000017ff0f7819 */ /* 0x000fe2000001160e */
[----:B------:R-:W-:Y:S01]  /*0aa0*/  BSSY.RECONVERGENT B2, `(.L_x_86) ;  /* 0x0000064000027945 */ /* 0x000fe20003800200 */
[----:B------:R-:W-:Y:S01]  /*0ab0*/  SHF.R.U32.HI R0, RZ, 0x17, R3 ;  /* 0x00000017ff007819 */ /* 0x000fe20000011603 */
[----:B------:R-:W-:Y:S01]  /*0ac0*/  IMAD.MOV.U32 R18, RZ, RZ, 0x3ba20000 ;  /* 0x3ba20000ff127424 */ /* 0x000fe200078e00ff */
[----:B------:R-:W-:Y:S02]  /*0ad0*/  LOP3.LUT R15, R15, 0xff, RZ, 0xc0, !PT ;  /* 0x000000ff0f0f7812 */ /* 0x000fe400078ec0ff */
[----:B------:R-:W-:-:S03]  /*0ae0*/  LOP3.LUT R20, R0, 0xff, RZ, 0xc0, !PT ;  /* 0x000000ff00147812 */ /* 0x000fc600078ec0ff */
[----:B------:R-:W-:Y:S01]  /*0af0*/  VIADD R19, R15, 0xffffffff ;  /* 0xffffffff0f137836 */ /* 0x000fe20000000000 */
[----:B------:R-:W-:-:S04]  /*0b00*/  IADD3 R21, PT, PT, R20, -0x1, RZ ;  /* 0xffffffff14157810 */ /* 0x000fc80007ffe0ff */
[----:B------:R-:W-:-:S04]  /*0b10*/  ISETP.GT.U32.AND P0, PT, R19, 0xfd, PT ;  /* 0x000000fd1300780c */ /* 0x000fc80003f04070 */
[----:B------:R-:W-:-:S13]  /*0b20*/  ISETP.GT.U32.OR P0, PT, R21, 0xfd, P0 ;  /* 0x000000fd1500780c */ /* 0x000fda0000704470 */
[----:B------:R-:W-:Y:S01]  /*0b30*/  @!P0 IMAD.MOV.U32 R17, RZ, RZ, RZ ;  /* 0x000000ffff118224 */ /* 0x000fe200078e00ff */
[----:B------:R-:W-:Y:S06]  /*0b40*/  @!P0 BRA `(.L_x_87) ;  /* 0x0000000000608947 */ /* 0x000fec0003800000 */
[----:B------:R-:W-:Y:S01]  /*0b50*/  IMAD.MOV.U32 R0, RZ, RZ, 0x3ba20000 ;  /* 0x3ba20000ff007424 */ /* 0x000fe200078e00ff */
[----:B------:R-:W-:-:S04]  /*0b60*/  FSETP.GTU.FTZ.AND P0, PT, |R3|, +INF , PT ;  /* 0x7f8000000300780b */ /* 0x000fc80003f1c200 */
        /* <DEDUP_REMOVED lines=17> */
[----:B------:R-:W-:Y:S02]  /*0c80*/  @P0 IMAD.MOV.U32 R17, RZ, RZ, RZ ;  /* 0x000000ffff110224 */ /* 0x000fe400078e00ff */
[----:B------:R-:W-:Y:S01]  /*0c90*/  @!P0 FFMA R3, R3, 1.84467440737095516160e+19, RZ ;  /* 0x5f80000003038823 */ /* 0x000fe200000000ff */
[----:B------:R-:W-:Y:S02]  /*0ca0*/  @!P0 IMAD.MOV.U32 R17, RZ, RZ, -0x40 ;  /* 0xffffffc0ff118424 */ /* 0x000fe400078e00ff */
[----:B------:R-:W-:-:S03]  /*0cb0*/  @!P1 FFMA R18, R0, 1.84467440737095516160e+19, RZ ;  /* 0x5f80000000129823 */ /* 0x000fc600000000ff */
[----:B------:R-:W-:-:S07]  /*0cc0*/  @!P1 IADD3 R17, PT, PT, R17, 0x40, RZ ;  /* 0x0000004011119810 */ /* 0x000fce0007ffe0ff */
.L_x_87:
[----:B------:R-:W-:Y:S01]  /*0cd0*/  LEA R19, R15, 0xc0800000, 0x17 ;  /* 0xc08000000f137811 */ /* 0x000fe200078eb8ff */
[----:B------:R-:W-:Y:S01]  /*0ce0*/  VIADD R20, R20, 0xffffff81 ;  /* 0xffffff8114147836 */ /* 0x000fe20000000000 */
[----:B------:R-:W-:Y:S03]  /*0cf0*/  BSSY.RECONVERGENT B3, `(.L_x_92) ;  /* 0x0000035000037945 */ /* 0x000fe60003800200 */
[----:B------:R-:W-:Y:S02]  /*0d00*/  IMAD.IADD R19, R18, 0x1, -R19 ;  /* 0x0000000112137824 */ /* 0x000fe400078e0a13 */
[C---:B------:R-:W-:Y:S01]  /*0d10*/  IMAD R0, R20.reuse, -0x800000, R3 ;  /* 0xff80000014007824 */ /* 0x040fe200078e0203 */
[----:B------:R-:W-:Y:S01]  /*0d20*/  IADD3 R20, PT, PT, R20, 0x7f, -R15 ;  /* 0x0000007f14147810 */ /* 0x000fe20007ffe80f */
[----:B------:R-:W0:Y:S01]  /*0d30*/  MUFU.RCP R18, R19 ;  /* 0x0000001300127308 */ /* 0x000e220000001000 */
[----:B------:R-:W-:-:S03]  /*0d40*/  FADD.FTZ R21, -R19, -RZ ;  /* 0x800000ff13157221 */ /* 0x000fc60000010100 */
[----:B------:R-:W-:Y:S02]  /*0d50*/  IMAD.IADD R20, R20, 0x1, R17 ;  /* 0x0000000114147824 */ /* 0x000fe400078e0211 */
        /* <DEDUP_REMOVED lines=8> */
[----:B------:R-:W-:-:S05]  /*0de0*/  LOP3.LUT R15, R15, 0xff, RZ, 0xc0, !PT ;  /* 0x000000ff0f0f7812 */ /* 0x000fca00078ec0ff */
[----:B------:R-:W-:-:S04]  /*0df0*/  IMAD.IADD R19, R15, 0x1, R20 ;  /* 0x000000010f137824 */ /* 0x000fc800078e0214 */
[----:B------:R-:W-:-:S05]  /*0e00*/  VIADD R15, R19, 0xffffffff ;  /* 0xffffffff130f7836 */ /* 0x000fca0000000000 */
        /* <DEDUP_REMOVED lines=9> */
[-CC-:B------:R-:W-:Y:S01]  /*0ea0*/  FFMA.RZ R15, R3, R21.reuse, R18.reuse ;  /* 0x00000015030f7223 */ /* 0x180fe2000000c012 */
[C---:B------:R-:W-:Y:S02]  /*0eb0*/  IADD3 R20, PT, PT, R19.reuse, 0x20, RZ ;  /* 0x0000002013147810 */ /* 0x040fe40007ffe0ff */
[----:B------:R-:W-:Y:S02]  /*0ec0*/  ISETP.NE.AND P2, PT, R19, RZ, PT ;  /* 0x000000ff1300720c */ /* 0x000fe40003f45270 */
[----:B------:R-:W-:Y:S01]  /*0ed0*/  LOP3.LUT R17, R15, 0x7fffff, RZ, 0xc0, !PT ;  /* 0x007fffff0f117812 */ /* 0x000fe200078ec0ff */
[CCC-:B------:R-:W-:Y:S01]  /*0ee0*/  FFMA.RP R15, R3.reuse, R21.reuse, R18.reuse ;  /* 0x00000015030f7223 */ /* 0x1c0fe20000008012 */
[----:B------:R-:W-:Y:S01]  /*0ef0*/  FFMA.RM R18, R3, R21, R18 ;  /* 0x0000001503127223 */ /* 0x000fe20000004012 */
[----:B------:R-:W-:Y:S01]  /*0f00*/  IMAD.MOV R3, RZ, RZ, -R19 ;  /* 0x000000ffff037224 */ /* 0x000fe200078e0a13 */
[----:B------:R-:W-:Y:S02]  /*0f10*/  LOP3.LUT R17, R17, 0x800000, RZ, 0xfc, !PT ;  /* 0x0080000011117812 */ /* 0x000fe400078efcff */
[----:B------:R-:W-:-:S02]  /*0f20*/  ISETP.NE.AND P1, PT, R19, RZ, PT ;  /* 0x000000ff1300720c */ /* 0x000fc40003f25270 */
[----:B------:R-:W-:Y:S02]  /*0f30*/  SHF.L.U32 R20, R17, R20, RZ ;  /* 0x0000001411147219 */ /* 0x000fe400000006ff */
[----:B------:R-:W-:Y:S02]  /*0f40*/  FSETP.NEU.FTZ.AND P0, PT, R15, R18, PT ;  /* 0x000000120f00720b */ /* 0x000fe40003f1d000 */
[----:B------:R-:W-:Y:S02]  /*0f50*/  SEL R18, R3, RZ, P2 ;  /* 0x000000ff03127207 */ /* 0x000fe40001000000 */
[----:B------:R-:W-:Y:S02]  /*0f60*/  ISETP.NE.AND P1, PT, R20, RZ, P1 ;  /* 0x000000ff1400720c */ /* 0x000fe40000f25270 */
[----:B------:R-:W-:Y:S02]  /*0f70*/  SHF.R.U32.HI R18, RZ, R18, R17 ;  /* 0x00000012ff127219 */ /* 0x000fe40000011611 */
[----:B------:R-:W-:-:S02]  /*0f80*/  PLOP3.LUT P0, PT, P0, P1, PT, 0xf8, 0x8f ;  /* 0x00000000008f781c */ /* 0x000fc40000703f70 */
[----:B------:R-:W-:Y:S02]  /*0f90*/  SHF.R.U32.HI R20, RZ, 0x1, R18 ;  /* 0x00000001ff147819 */ /* 0x000fe40000011612 */
[----:B------:R-:W-:-:S04]  /*0fa0*/  SEL R3, RZ, 0x1, !P0 ;  /* 0x00000001ff037807 */ /* 0x000fc80004000000 */
[----:B------:R-:W-:-:S04]  /*0fb0*/  LOP3.LUT R3, R3, 0x1, R20, 0xf8, !PT ;  /* 0x0000000103037812 */ /* 0x000fc800078ef814 */
[----:B------:R-:W-:-:S05]  /*0fc0*/  LOP3.LUT R3, R3, R18, RZ, 0xc0, !PT ;  /* 0x0000001203037212 */ /* 0x000fca00078ec0ff */
[----:B------:R-:W-:-:S05]  /*0fd0*/  IMAD.IADD R3, R20, 0x1, R3 ;  /* 0x0000000114037824 */ /* 0x000fca00078e0203 */
[----:B------:R-:W-:Y:S01]  /*0fe0*/  LOP3.LUT R0, R3, R0, RZ, 0xfc, !PT ;  /* 0x0000000003007212 */ /* 0x000fe200078efcff */
[----:B------:R-:W-:Y:S06]  /*0ff0*/  BRA `(.L_x_95) ;  /* 0x0000000000107947 */ /* 0x000fec0003800000 */
.L_x_94:
[----:B------:R-:W-:-:S04]  /*1000*/  LOP3.LUT R0, R0, 0x80000000, RZ, 0xc0, !PT ;  /* 0x8000000000007812 */ /* 0x000fc800078ec0ff */
[----:B------:R-:W-:Y:S01]  /*1010*/  LOP3.LUT R0, R0, 0x7f800000, RZ, 0xfc, !PT ;  /* 0x7f80000000007812 */ /* 0x000fe200078efcff */
[----:B------:R-:W-:Y:S06]  /*1020*/  BRA `(.L_x_95) ;  /* 0x0000000000047947 */ /* 0x000fec0003800000 */
.L_x_93:
[----:B------:R-:W-:-:S07]  /*1030*/  IMAD R0, R20, 0x800000, R0 ;  /* 0x0080000014007824 */ /* 0x000fce00078e0200 */
.L_x_95:
[----:B------:R-:W-:Y:S05]  /*1040*/  BSYNC.RECONVERGENT B3 ;  /* 0x0000000000037941 */ /* 0x000fea0003800200 */
.L_x_92:
[----:B------:R-:W-:Y:S05]  /*1050*/  BRA `(.L_x_96) ;  /* 0x0000000000207947 */ /* 0x000fea0003800000 */
.L_x_91:
[----:B------:R-:W-:-:S04]  /*1060*/  LOP3.LUT R0, R18, 0x80000000, R3, 0x48, !PT ;  /* 0x8000000012007812 */ /* 0x000fc800078e4803 */
[----:B------:R-:W-:Y:S01]  /*1070*/  LOP3.LUT R0, R0, 0x7f800000, RZ, 0xfc, !PT ;  /* 0x7f80000000007812 */ /* 0x000fe200078efcff */
[----:B------:R-:W-:Y:S06]  /*1080*/  BRA `(.L_x_96) ;  /* 0x0000000000147947 */ /* 0x000fec0003800000 */
.L_x_90:
[----:B------:R-:W-:Y:S01]  /*1090*/  LOP3.LUT R0, R18, 0x80000000, R3, 0x48, !PT ;  /* 0x8000000012007812 */ /* 0x000fe200078e4803 */
[----:B------:R-:W-:Y:S06]  /*10a0*/  BRA `(.L_x_96) ;  /* 0x00000000000c7947 */ /* 0x000fec0003800000 */
.L_x_89:
[----:B------:R-:W0:Y:S01]  /*10b0*/  MUFU.RSQ R0, -QNAN ;  /* 0xffc0000000007908 */ /* 0x000e220000001400 */
[----:B------:R-:W-:Y:S05]  /*10c0*/  BRA `(.L_x_96) ;  /* 0x0000000000047947 */ /* 0x000fea0003800000 */
.L_x_88:
[----:B------:R-:W-:-:S07]  /*10d0*/  FADD.FTZ R0, R3, R0 ;  /* 0x0000000003007221 */ /* 0x000fce0000010000 */
.L_x_96:
[----:B------:R-:W-:Y:S05]  /*10e0*/  BSYNC.RECONVERGENT B2 ;  /* 0x0000000000027941 */ /* 0x000fea0003800200 */
.L_x_86:
[----:B------:R-:W-:-:S04]  /*10f0*/  IMAD.MOV.U32 R17, RZ, RZ, 0x0 ;  /* 0x00000000ff117424 */ /* 0x000fc800078e00ff */
[----:B0-----:R-:W-:Y:S05]  /*1100*/  RET.REL.NODEC R16 `(_Z21computeResidualKernelPfS_S_Phiii) ;  /* 0xffffffec10bc7950 */ /* 0x001fea0003c3ffff */
.L_x_97:
        /* <DEDUP_REMOVED lines=15> */
.L_x_206:


//--------------------- .text._Z30subtractPressureGradientKernelPfS_Phiiif --------------------------
	.section	.text._Z30subtractPressureGradientKernelPfS_Phiiif,"ax",@progbits
	.align	128
        .global         _Z30subtractPressureGradientKernelPfS_Phiiif
        .type           _Z30subtractPressureGradientKernelPfS_Phiiif,@function
        .size           _Z30subtractPressureGradientKernelPfS_Phiiif,(.L_x_207 - _Z30subtractPressureGradientKernelPfS_Phiiif)
        .other          _Z30subtractPressureGradientKernelPfS_Phiiif,@"STO_CUDA_ENTRY STV_DEFAULT"
_Z30subtractPressureGradientKernelPfS_Phiiif:
.text._Z30subtractPressureGradientKernelPfS_Phiiif:
[----:B------:R-:W-:Y:S01]  /*0000*/  LDC R1, c[0x0][0x37c] ;  /* 0x0000df00ff017b82 */ /* 0x000fe20000000800 */
[----:B------:R-:W0:Y:S07]  /*0010*/  S2R R3, SR_TID.Y ;  /* 0x0000000000037919 */ /* 0x000e2e0000002200 */
[----:B------:R-:W1:Y:S01]  /*0020*/  LDC R5, c[0x0][0x360] ;  /* 0x0000d800ff057b82 */ /* 0x000e620000000800 */
[----:B------:R-:W2:Y:S01]  /*0030*/  LDCU UR7, c[0x0][0x3a0] ;  /* 0x00007400ff0777ac */ /* 0x000ea20008000800 */
[----:B------:R-:W1:Y:S01]  /*0040*/  S2R R0, SR_TID.X ;  /* 0x0000000000007919 */ /* 0x000e620000002100 */
[----:B------:R-:W3:Y:S05]  /*0050*/  S2R R7, SR_TID.Z ;  /* 0x0000000000077919 */ /* 0x000eea0000002300 */
[----:B------:R-:W0:Y:S08]  /*0060*/  S2UR UR5, SR_CTAID.Y ;  /* 0x00000000000579c3 */ /* 0x000e300000002600 */
[----:B------:R-:W0:Y:S08]  /*0070*/  LDC R4, c[0x0][0x364] ;  /* 0x0000d900ff047b82 */ /* 0x000e300000000800 */
[----:B------:R-:W1:Y:S08]  /*0080*/  S2UR UR4, SR_CTAID.X ;  /* 0x00000000000479c3 */ /* 0x000e700000002500 */
[----:B------:R-:W4:Y:S08]  /*0090*/  LDC.64 R8, c[0x0][0x398] ;  /* 0x0000e600ff087b82 */ /* 0x000f300000000a00 */
[----:B------:R-:W3:Y:S01]  /*00a0*/  S2UR UR6, SR_CTAID.Z ;  /* 0x00000000000679c3 */ /* 0x000ee20000002700 */
[----:B0-----:R-:W-:-:S07]  /*00b0*/  IMAD R4, R4, UR5, R3 ;  /* 0x0000000504047c24 */ /* 0x001fce000f8e0203 */
[----:B------:R-:W3:Y:S01]  /*00c0*/  LDC R6, c[0x0][0x368] ;  /* 0x0000da00ff067b82 */ /* 0x000ee20000000800 */
[----:B-1----:R-:W-:Y:S01]  /*00d0*/  IMAD R5, R5, UR4, R0 ;  /* 0x0000000405057c24 */ /* 0x002fe2000f8e0200 */
[----:B----4-:R-:W-:-:S04]  /*00e0*/  ISETP.GE.AND P0, PT, R4, R9, PT ;  /* 0x000000090400720c */ /* 0x010fc80003f06270 */
[----:B------:R-:W-:Y:S01]  /*00f0*/  ISETP.GE.OR P0, PT, R5, R8, P0 ;  /* 0x000000080500720c */ /* 0x000fe20000706670 */
[----:B---3--:R-:W-:-:S05]  /*0100*/  IMAD R6, R6, UR6, R7 ;  /* 0x0000000606067c24 */ /* 0x008fca000f8e0207 */
[----:B--2---:R-:W-:-:S13]  /*0110*/  ISETP.GE.OR P0, PT, R6, UR7, P0 ;  /* 0x0000000706007c0c */ /* 0x004fda0008706670 */
[----:B------:R-:W-:Y:S05]  /*0120*/  @P0 EXIT ;  /* 0x000000000000094d */ /* 0x000fea0003800000 */
[----:B------:R-:W0:Y:S01]  /*0130*/  LDCU.64 UR8, c[0x0][0x390] ;  /* 0x00007200ff0877ac */ /* 0x000e220008000a00 */
[----:B------:R-:W-:Y:S01]  /*0140*/  IMAD R11, R6, R9, R4 ;  /* 0x00000009060b7224 */ /* 0x000fe200078e0204 */
[----:B------:R-:W1:Y:S03]  /*0150*/  LDCU.64 UR6, c[0x0][0x358] ;  /* 0x00006b00ff0677ac */ /* 0x000e660008000a00 */
[----:B------:R-:W-:-:S04]  /*0160*/  IMAD R0, R11, R8, RZ ;  /* 0x000000080b007224 */ /* 0x000fc800078e02ff */
[----:B------:R-:W-:-:S05]  /*0170*/  IMAD.IADD R7, R5, 0x1, R0 ;  /* 0x0000000105077824 */ /* 0x000fca00078e0200 */
        /* <DEDUP_REMOVED lines=11> */
[----:B------:R-:W1:Y:S01]  /*0230*/  LDC.64 R14, c[0x0][0x388] ;  /* 0x0000e200ff0e7b82 */ /* 0x000e620000000a00 */
[----:B0-----:R-:W-:Y:S01]  /*0240*/  VIADD R2, R8, 0xffffffff ;  /* 0xffffffff08027836 */ /* 0x001fe20000000000 */
[----:B------:R-:W-:Y:S01]  /*0250*/  BSSY.RECONVERGENT B0, `(.L_x_98) ;  /* 0x000002e000007945 */ /* 0x000fe20003800200 */
[----:B------:R-:W-:-:S03]  /*0260*/  IMAD.MOV.U32 R10, RZ, RZ, RZ ;  /* 0x000000ffff0a7224 */ /* 0x000fc600078e00ff */
[----:B------:R-:W-:-:S04]  /*0270*/  ISETP.GE.AND P0, PT, R5, R2, PT ;  /* 0x000000020500720c */ /* 0x000fc80003f06270 */
[----:B------:R-:W-:Y:S01]  /*0280*/  ISETP.LT.OR P0, PT, R5, 0x1, P0 ;  /* 0x000000010500780c */ /* 0x000fe20000701670 */
[----:B-1----:R-:W-:-:S12]  /*0290*/  IMAD.WIDE R2, R7, 0x4, R14 ;  /* 0x0000000407027825 */ /* 0x002fd800078e020e */
[----:B------:R-:W-:Y:S05]  /*02a0*/  @P0 BRA `(.L_x_99) ;  /* 0x0000000000a00947 */ /* 0x000fea0003800000 */
[----:B------:R-:W-:Y:S01]  /*02b0*/  VIADD R17, R5, 0x1 ;  /* 0x0000000105117836 */ /* 0x000fe20000000000 */
[----:B------:R-:W-:Y:S04]  /*02c0*/  BSSY.RECONVERGENT B1, `(.L_x_100) ;  /* 0x0000013000017945 */ /* 0x000fe80003800200 */
[----:B------:R-:W-:Y:S01]  /*02d0*/  BSSY.RELIABLE B2, `(.L_x_101) ;  /* 0x0000010000027945 */ /* 0x000fe20003800100 */
[----:B------:R-:W-:-:S13]  /*02e0*/  ISETP.GE.AND P0, PT, R17, R8, PT ;  /* 0x000000081100720c */ /* 0x000fda0003f06270 */
[----:B------:R-:W-:Y:S05]  /*02f0*/  @P0 BRA `(.L_x_102) ;  /* 0x0000000000340947 */ /* 0x000fea0003800000 */
[----:B------:R-:W-:-:S05]  /*0300*/  IADD3 R0, P0, PT, R5, R0, RZ ;  /* 0x0000000005007210 */ /* 0x000fca0007f1e0ff */
[----:B------:R-:W-:Y:S01]  /*0310*/  IMAD.X R19, RZ, RZ, RZ, P0 ;  /* 0x000000ffff137224 */ /* 0x000fe200000e06ff */
[----:B------:R-:W-:-:S04]  /*0320*/  IADD3 R16, P0, PT, R0, UR8, RZ ;  /* 0x0000000800107c10 */ /* 0x000fc8000ff1e0ff */
[----:B------:R-:W-:-:S05]  /*0330*/  IADD3.X R17, PT, PT, R19, UR9, RZ, P0, !PT ;  /* 0x0000000913117c10 */ /* 0x000fca00087fe4ff */
[----:B------:R-:W2:Y:S02]  /*0340*/  LDG.E.U8 R16, desc[UR6][R16.64+0x1] ;  /* 0x0000010610107981 */ /* 0x000ea4000c1e1100 */
[----:B--2---:R-:W-:-:S13]  /*0350*/  ISETP.NE.AND P0, PT, R16, RZ, PT ;  /* 0x000000ff1000720c */ /* 0x004fda0003f05270 */
[----:B------:R-:W-:Y:S05]  /*0360*/  @!P0 BREAK.RELIABLE B2 ;  /* 0x0000000000028942 */ /* 0x000fea0003800100 */
[----:B------:R-:W-:Y:S05]  /*0370*/  @P0 BRA `(.L_x_102) ;  /* 0x0000000000140947 */ /* 0x000fea0003800000 */
[----:B------:R-:W0:Y:S02]  /*0380*/  LDCU.64 UR4, c[0x0][0x388] ;  /* 0x00007100ff0477ac */ /* 0x000e240008000a00 */
[----:B0-----:R-:W-:-:S04]  /*0390*/  LEA R16, P0, R0, UR4, 0x2 ;  /* 0x0000000400107c11 */ /* 0x001fc8000f8010ff */
[----:B------:R-:W-:-:S05]  /*03a0*/  LEA.HI.X R17, R0, UR5, R19, 0x2, P0 ;  /* 0x0000000500117c11 */ /* 0x000fca00080f1413 */
[----:B------:R1:W5:Y:S01]  /*03b0*/  LDG.E R0, desc[UR6][R16.64+0x4] ;  /* 0x0000040610007981 */ /* 0x000362000c1e1900 */
[----:B------:R-:W-:Y:S05]  /*03c0*/  BRA `(.L_x_103) ;  /* 0x0000000000087947 */ /* 0x000fea0003800000 */
.L_x_102:
[----:B------:R-:W-:Y:S05]  /*03d0*/  BSYNC.RELIABLE B2 ;  /* 0x0000000000027941 */ /* 0x000fea0003800100 */
.L_x_101:
[----:B------:R0:W5:Y:S02]  /*03e0*/  LDG.E R0, desc[UR6][R2.64] ;  /* 0x0000000602007981 */ /* 0x000164000c1e1900 */
.L_x_103:
[----:B------:R-:W-:Y:S05]  /*03f0*/  BSYNC.RECONVERGENT B1 ;  /* 0x0000000000017941 */ /* 0x000fea0003800200 */
.L_x_100:
[----:B------:R-:W-:Y:S01]  /*0400*/  ISETP.GT.AND P0, PT, R5, R8, PT ;  /* 0x000000080500720c */ /* 0x000fe20003f04270 */
[----:B------:R-:W-:Y:S04]  /*0410*/  BSSY.RECONVERGENT B1, `(.L_x_104) ;  /* 0x000000f000017945 */ /* 0x000fe80003800200 */
[----:B------:R-:W-:Y:S08]  /*0420*/  BSSY.RELIABLE B2, `(.L_x_105) ;  /* 0x000000c000027945 */ /* 0x000ff00003800100 */
[----:B------:R-:W-:Y:S05]  /*0430*/  @P0 BRA `(.L_x_106) ;  /* 0x0000000000280947 */ /* 0x000fea0003800000 */
[----:B------:R-:W-:-:S05]  /*0440*/  VIADD R19, R7, 0xffffffff ;  /* 0xffffffff07137836 */ /* 0x000fca0000000000 */
[----:B-1----:R-:W-:-:S05]  /*0450*/  IADD3 R16, P0, PT, R19, UR8, RZ ;  /* 0x0000000813107c10 */ /* 0x002fca000ff1e0ff */
[----:B------:R-:W-:-:S05]  /*0460*/  IMAD.X R17, RZ, RZ, UR9, P0 ;  /* 0x00000009ff117e24 */ /* 0x000fca00080e06ff */
[----:B------:R-:W2:Y:S02]  /*0470*/  LDG.E.U8 R16, desc[UR6][R16.64] ;  /* 0x0000000610107981 */ /* 0x000ea4000c1e1100 */
[----:B--2---:R-:W-:-:S13]  /*0480*/  ISETP.NE.AND P0, PT, R16, RZ, PT ;  /* 0x000000ff1000720c */ /* 0x004fda0003f05270 */
[----:B------:R-:W-:Y:S05]  /*0490*/  @!P0 BREAK.RELIABLE B2 ;  /* 0x0000000000028942 */ /* 0x000fea0003800100 */
[----:B------:R-:W-:Y:S05]  /*04a0*/  @P0 BRA `(.L_x_106) ;  /* 0x00000000000c0947 */ /* 0x000fea0003800000 */
[----:B------:R-:W-:-:S06]  /*04b0*/  IMAD.WIDE.U32 R16, R19, 0x4, R14 ;  /* 0x0000000413107825 */ /* 0x000fcc00078e000e */
[----:B------:R1:W5:Y:S01]  /*04c0*/  LDG.E R17, desc[UR6][R16.64] ;  /* 0x0000000610117981 */ /* 0x000362000c1e1900 */
[----:B------:R-:W-:Y:S05]  /*04d0*/  BRA `(.L_x_107) ;  /* 0x0000000000087947 */ /* 0x000fea0003800000 */
.L_x_106:
[----:B------:R-:W-:Y:S05]  /*04e0*/  BSYNC.RELIABLE B2 ;  /* 0x0000000000027941 */ /* 0x000fea0003800100 */
.L_x_105:
[----:B-1----:R2:W5:Y:S02]  /*04f0*/  LDG.E R17, desc[UR6][R2.64] ;  /* 0x0000000602117981 */ /* 0x002564000c1e1900 */
.L_x_107:
[----:B------:R-:W-:Y:S05]  /*0500*/  BSYNC.RECONVERGENT B1 ;  /* 0x0000000000017941 */ /* 0x000fea0003800200 */
.L_x_104:
[----:B-----5:R-:W-:-:S04]  /*0510*/  FADD R0, -R17, R0 ;  /* 0x0000000011007221 */ /* 0x020fc80000000100 */
[----:B------:R-:W-:-:S07]  /*0520*/  FMUL R10, R0, 16 ;  /* 0x41800000000a7820 */ /* 0x000fce0000400000 */
.L_x_99:
[----:B------:R-:W-:Y:S05]  /*0530*/  BSYNC.RECONVERGENT B0 ;  /* 0x0000000000007941 */ /* 0x000fea0003800200 */
.L_x_98:
[----:B------:R-:W-:Y:S05]  /*0540*/  WARPSYNC.ALL ;  /* 0x0000000000007948 */ /* 0x000fea0003800000 */
[----:B------:R-:W-:Y:S01]  /*0550*/  VIADD R17, R9, 0xffffffff ;  /* 0xffffffff09117836 */ /* 0x000fe20000000000 */
[----:B------:R-:W-:Y:S01]  /*0560*/  BSSY.RECONVERGENT B0, `(.L_x_108) ;  /* 0x000003b000007945 */ /* 0x000fe20003800200 */
[----:B------:R-:W-:-:S03]  /*0570*/  IMAD.MOV.U32 R0, RZ, RZ, RZ ;  /* 0x000000ffff007224 */ /* 0x000fc600078e00ff */
[----:B------:R-:W-:-:S04]  /*0580*/  ISETP.GE.U32.AND P0, PT, R4, R17, PT ;  /* 0x000000110400720c */ /* 0x000fc80003f06070 */
[----:B------:R-:W-:-:S13]  /*0590*/  ISETP.EQ.OR P0, PT, R4, RZ, P0 ;  /* 0x000000ff0400720c */ /* 0x000fda0000702670 */
[----:B------:R-:W-:Y:S05]  /*05a0*/  @P0 BRA `(.L_x_109) ;  /* 0x0000000000d80947 */ /* 0x000fea0003800000 */
[----:B------:R-:W-:Y:S01]  /*05b0*/  VIADD R0, R4, 0x1 ;  /* 0x0000000104007836 */ /* 0x000fe20000000000 */
[----:B------:R-:W-:Y:S04]  /*05c0*/  BSSY.RECONVERGENT B1, `(.L_x_110) ;  /* 0x0000011000017945 */ /* 0x000fe80003800200 */
[----:B------:R-:W-:Y:S01]  /*05d0*/  BSSY.RELIABLE B2, `(.L_x_111) ;  /* 0x000000e000027945 */ /* 0x000fe20003800100 */
[----:B------:R-:W-:-:S04]  /*05e0*/  ISETP.GE.U32.AND P0, PT, R0, R9, PT ;  /* 0x000000090000720c */ /* 0x000fc80003f06070 */
[----:B------:R-:W-:-:S13]  /*05f0*/  ISETP.LT.OR P0, PT, R5, RZ, P0 ;  /* 0x000000ff0500720c */ /* 0x000fda0000701670 */
[----:B------:R-:W-:Y:S05]  /*0600*/  @P0 BRA `(.L_x_112) ;  /* 0x0000000000280947 */ /* 0x000fea0003800000 */
[----:B------:R-:W-:-:S04]  /*0610*/  IADD3 R12, P0, PT, R12, R8, RZ ;  /* 0x000000080c0c7210 */ /* 0x000fc80007f1e0ff */
[----:B------:R-:W-:-:S05]  /*0620*/  LEA.HI.X.SX32 R13, R8, R13, 0x1, P0 ;  /* 0x0000000d080d7211 */ /* 0x000fca00000f0eff */
[----:B------:R-:W3:Y:S02]  /*0630*/  LDG.E.U8 R12, desc[UR6][R12.64] ;  /* 0x000000060c0c7981 */ /* 0x000ee4000c1e1100 */
[----:B---3--:R-:W-:-:S13]  /*0640*/  ISETP.NE.AND P0, PT, R12, RZ, PT ;  /* 0x000000ff0c00720c */ /* 0x008fda0003f05270 */
[----:B------:R-:W-:Y:S05]  /*0650*/  @!P0 BREAK.RELIABLE B2 ;  /* 0x0000000000028942 */ /* 0x000fea0003800100 */
[----:B------:R-:W-:Y:S05]  /*0660*/  @P0 BRA `(.L_x_112) ;  /* 0x0000000000100947 */ /* 0x000fea0003800000 */
[----:B------:R-:W-:-:S04]  /*0670*/  IMAD.IADD R13, R7, 0x1, R8 ;  /* 0x00000001070d7824 */ /* 0x000fc800078e0208 */
[----:B------:R-:W-:-:S05]  /*0680*/  IMAD.WIDE R12, R13, 0x4, R14 ;  /* 0x000000040d0c7825 */ /* 0x000fca00078e020e */
[----:B------:R3:W5:Y:S01]  /*0690*/  LDG.E R0, desc[UR6][R12.64] ;  /* 0x000000060c007981 */ /* 0x000762000c1e1900 */
[----:B------:R-:W-:Y:S05]  /*06a0*/  BRA `(.L_x_113) ;  /* 0x0000000000087947 */ /* 0x000fea0003800000 */
.L_x_112:
[----:B------:R-:W-:Y:S05]  /*06b0*/  BSYNC.RELIABLE B2 ;  /* 0x0000000000027941 */ /* 0x000fea0003800100 */
.L_x_111:
[----:B------:R4:W5:Y:S02]  /*06c0*/  LDG.E R0, desc[UR6][R2.64] ;  /* 0x0000000602007981 */ /* 0x000964000c1e1900 */
.L_x_113:
[----:B------:R-:W-:Y:S05]  /*06d0*/  BSYNC.RECONVERGENT B1 ;  /* 0x0000000000017941 */ /* 0x000fea0003800200 */
.L_x_110:
[----:B------:R-:W-:Y:S01]  /*06e0*/  ISETP.GT.U32.AND P0, PT, R4, R9, PT ;  /* 0x000000090400720c */ /* 0x000fe20003f04070 */
[----:B------:R-:W-:Y:S04]  /*06f0*/  BSSY.RECONVERGENT B1, `(.L_x_114) ;  /* 0x0000011000017945 */ /* 0x000fe80003800200 */
[----:B------:R-:W-:Y:S01]  /*0700*/  BSSY.RELIABLE B2, `(.L_x_115) ;  /* 0x000000e000027945 */ /* 0x000fe20003800100 */
[----:B------:R-:W-:-:S13]  /*0710*/  ISETP.LT.OR P0, PT, R5, RZ, P0 ;  /* 0x000000ff0500720c */ /* 0x000fda0000701670 */
[----:B------:R-:W-:Y:S05]  /*0720*/  @P0 BRA `(.L_x_116) ;  /* 0x00000000002c0947 */ /* 0x000fea0003800000 */
[----:B------:R-:W-:-:S04]  /*0730*/  VIADD R9, R11, 0xffffffff ;  /* 0xffffffff0b097836 */ /* 0x000fc80000000000 */
[----:B---3--:R-:W-:-:S05]  /*0740*/  IMAD R13, R9, R8, R5 ;  /* 0x00000008090d7224 */ /* 0x008fca00078e0205 */
[----:B------:R-:W-:-:S04]  /*0750*/  IADD3 R8, P0, PT, R13, UR8, RZ ;  /* 0x000000080d087c10 */ /* 0x000fc8000ff1e0ff */
[----:B------:R-:W-:-:S05]  /*0760*/  LEA.HI.X.SX32 R9, R13, UR9, 0x1, P0 ;  /* 0x000000090d097c11 */ /* 0x000fca00080f0eff */
[----:B------:R-:W3:Y:S02]  /*0770*/  LDG.E.U8 R8, desc[UR6][R8.64] ;  /* 0x0000000608087981 */ /* 0x000ee4000c1e1100 */
[----:B---3--:R-:W-:-:S13]  /*0780*/  ISETP.NE.AND P0, PT, R8, RZ, PT ;  /* 0x000000ff0800720c */ /* 0x008fda0003f05270 */
[----:B------:R-:W-:Y:S05]  /*0790*/  @!P0 BREAK.RELIABLE B2 ;  /* 0x0000000000028942 */ /* 0x000fea0003800100 */
[----:B------:R-:W-:Y:S05]  /*07a0*/  @P0 BRA `(.L_x_116) ;  /* 0x00000000000c0947 */ /* 0x000fea0003800000 */
[----:B------:R-:W-:-:S06]  /*07b0*/  IMAD.WIDE R14, R13, 0x4, R14 ;  /* 0x000000040d0e7825 */ /* 0x000fcc00078e020e */
[----:B------:R3:W5:Y:S01]  /*07c0*/  LDG.E R15, desc[UR6][R14.64] ;  /* 0x000000060e0f7981 */ /* 0x000762000c1e1900 */
[----:B------:R-:W-:Y:S05]  /*07d0*/  BRA `(.L_x_117) ;  /* 0x0000000000087947 */ /* 0x000fea0003800000 */
.L_x_116:
[----:B------:R-:W-:Y:S05]  /*07e0*/  BSYNC.RELIABLE B2 ;  /* 0x0000000000027941 */ /* 0x000fea0003800100 */
.L_x_115:
[----:B------:R0:W5:Y:S02]  /*07f0*/  LDG.E R15, desc[UR6][R2.64] ;  /* 0x00000006020f7981 */ /* 0x000164000c1e1900 */
.L_x_117:
[----:B------:R-:W-:Y:S05]  /*0800*/  BSYNC.RECONVERGENT B1 ;  /* 0x0000000000017941 */ /* 0x000fea0003800200 */
.L_x_114:
[----:B-----5:R-:W-:Y:S01]  /*0810*/  FADD R0, -R15, R0 ;  /* 0x000000000f007221 */ /* 0x020fe20000000100 */
[----:B------:R-:W-:Y:S01]  /*0820*/  IMAD.MOV.U32 R9, RZ, RZ, 0x40e38e39 ;  /* 0x40e38e39ff097424 */ /* 0x000fe200078e00ff */
[----:B------:R-:W-:Y:S01]  /*0830*/  BSSY.RECONVERGENT B2, `(.L_x_118) ;  /* 0x000000c000027945 */ /* 0x000fe20003800200 */
[----:B------:R-:W-:Y:S01]  /*0840*/  IMAD.MOV.U32 R8, RZ, RZ, 0x3e100000 ;  /* 0x3e100000ff087424 */ /* 0x000fe200078e00ff */
[----:B------:R-:W1:Y:S03]  /*0850*/  FCHK P0, R0, 0.140625 ;  /* 0x3e10000000007902 */ /* 0x000e660000000000 */
[----:B------:R-:W-:-:S04]  /*0860*/  FFMA R8, R9, -R8, 1 ;  /* 0x3f80000009087423 */ /* 0x000fc80000000808 */
[----:B------:R-:W-:-:S04]  /*0870*/  FFMA R9, R8, R9, 7.1111111640930175781 ;  /* 0x40e38e3908097423 */ /* 0x000fc80000000009 */
[----:B------:R-:W-:-:S04]  /*0880*/  FFMA R8, R0, R9, RZ ;  /* 0x0000000900087223 */ /* 0x000fc800000000ff */
[----:B---3--:R-:W-:-:S04]  /*0890*/  FFMA R12, R8, -0.140625, R0 ;  /* 0xbe100000080c7823 */ /* 0x008fc80000000000 */
[----:B------:R-:W-:Y:S01]  /*08a0*/  FFMA R8, R9, R12, R8 ;  /* 0x0000000c09087223 */ /* 0x000fe20000000008 */
[----:B-1----:R-:W-:Y:S06]  /*08b0*/  @!P0 BRA `(.L_x_119) ;  /* 0x00000000000c8947 */ /* 0x002fec0003800000 */
[----:B------:R-:W-:-:S07]  /*08c0*/  MOV R8, 0x8e0 ;  /* 0x000008e000087802 */ /* 0x000fce0000000f00 */
[----:B0-2-4-:R-:W-:Y:S05]  /*08d0*/  CALL.REL.NOINC `($__internal_4_$__cuda_sm3x_div_rn_noftz_f32_slowpath) ;  /* 0x00000004002c7944 */ /* 0x015fea0003c00000 */
[----:B------:R-:W-:-:S07]  /*08e0*/  IMAD.MOV.U32 R8, RZ, RZ, R0 ;  /* 0x000000ffff087224 */ /* 0x000fce00078e0000 */
.L_x_119:
[----:B------:R-:W-:Y:S05]  /*08f0*/  BSYNC.RECONVERGENT B2 ;  /* 0x0000000000027941 */ /* 0x000fea0003800200 */
.L_x_118:
[----:B------:R-:W-:-:S07]  /*0900*/  IMAD.MOV.U32 R0, RZ, RZ, R8 ;  /* 0x000000ffff007224 */ /* 0x000fce00078e0008 */
.L_x_109:
[----:B------:R-:W-:Y:S05]  /*0910*/  BSYNC.RECONVERGENT B0 ;  /* 0x0000000000007941 */ /* 0x000fea0003800200 */
.L_x_108:
[----:B------:R-:W-:Y:S05]  /*0920*/  WARPSYNC.ALL ;  /* 0x0000000000007948 */ /* 0x000fea0003800000 */
[----:B------:R-:W3:Y:S01]  /*0930*/  LDCU UR5, c[0x0][0x3a0] ;  /* 0x00007400ff0577ac */ /* 0x000ee20008000800 */
[----:B------:R-:W-:Y:S01]  /*0940*/  BSSY.RECONVERGENT B0, `(.L_x_120) ;  /* 0x0000035000007945 */ /* 0x000fe20003800200 */
[----:B------:R-:W-:Y:S01]  /*0950*/  IMAD.MOV.U32 R8, RZ, RZ, RZ ;  /* 0x000000ffff087224 */ /* 0x000fe200078e00ff */
[----:B---3--:R-:W-:-:S06]  /*0960*/  UIADD3 UR4, UPT, UPT, UR5, -0x1, URZ ;  /* 0xffffffff05047890 */ /* 0x008fcc000fffe0ff */
[----:B------:R-:W-:-:S04]  /*0970*/  ISETP.GE.U32.AND P0, PT, R6, UR4, PT ;  /* 0x0000000406007c0c */ /* 0x000fc8000bf06070 */
[----:B------:R-:W-:-:S13]  /*0980*/  ISETP.EQ.OR P0, PT, R6, RZ, P0 ;  /* 0x000000ff0600720c */ /* 0x000fda0000702670 */
[----:B------:R-:W-:Y:S05]  /*0990*/  @P0 BRA `(.L_x_121) ;  /* 0x0000000000bc0947 */ /* 0x000fea0003800000 */
[----:B------:R-:W-:Y:S01]  /*09a0*/  VIADD R8, R6, 0x1 ;  /* 0x0000000106087836 */ /* 0x000fe20000000000 */
[----:B------:R-:W-:Y:S04]  /*09b0*/  BSSY.RECONVERGENT B1, `(.L_x_122) ;  /* 0x0000014000017945 */ /* 0x000fe80003800200 */
[----:B------:R-:W-:Y:S01]  /*09c0*/  BSSY.RELIABLE B2, `(.L_x_123) ;  /* 0x0000011000027945 */ /* 0x000fe20003800100 */
[----:B------:R-:W-:-:S04]  /*09d0*/  ISETP.GE.U32.AND P0, PT, R8, UR5, PT ;  /* 0x0000000508007c0c */ /* 0x000fc8000bf06070 */
[----:B------:R-:W-:-:S13]  /*09e0*/  ISETP.LT.OR P0, PT, R5, RZ, P0 ;  /* 0x000000ff0500720c */ /* 0x000fda0000701670 */
[----:B------:R-:W-:Y:S05]  /*09f0*/  @P0 BRA `(.L_x_124) ;  /* 0x0000000000340947 */ /* 0x000fea0003800000 */
[----:B------:R-:W3:Y:S02]  /*0a00*/  LDCU.128 UR8, c[0x0][0x390] ;  /* 0x00007200ff0877ac */ /* 0x000ee40008000c00 */
[----:B---3--:R-:W-:-:S04]  /*0a10*/  VIADD R8, R11, UR11 ;  /* 0x0000000b0b087c36 */ /* 0x008fc80008000000 */
[----:B------:R-:W-:-:S05]  /*0a20*/  IMAD R11, R8, UR10, R5 ;  /* 0x0000000a080b7c24 */ /* 0x000fca000f8e0205 */
[----:B------:R-:W-:-:S04]  /*0a30*/  IADD3 R8, P0, PT, R11, UR8, RZ ;  /* 0x000000080b087c10 */ /* 0x000fc8000ff1e0ff */
[----:B------:R-:W-:-:S05]  /*0a40*/  LEA.HI.X.SX32 R9, R11, UR9, 0x1, P0 ;  /* 0x000000090b097c11 */ /* 0x000fca00080f0eff */
[----:B------:R-:W3:Y:S02]  /*0a50*/  LDG.E.U8 R8, desc[UR6][R8.64] ;  /* 0x0000000608087981 */ /* 0x000ee4000c1e1100 */
[----:B---3--:R-:W-:-:S13]  /*0a60*/  ISETP.NE.AND P0, PT, R8, RZ, PT ;  /* 0x000000ff0800720c */ /* 0x008fda0003f05270 */
[----:B------:R-:W-:Y:S05]  /*0a70*/  @!P0 BREAK.RELIABLE B2 ;  /* 0x0000000000028942 */ /* 0x000fea0003800100 */
[----:B------:R-:W-:Y:S05]  /*0a80*/  @P0 BRA `(.L_x_124) ;  /* 0x0000000000100947 */ /* 0x000fea0003800000 */
[----:B------:R-:W3:Y:S02]  /*0a90*/  LDC.64 R8, c[0x0][0x388] ;  /* 0x0000e200ff087b82 */ /* 0x000ee40000000a00 */
[----:B---3--:R-:W-:-:S06]  /*0aa0*/  IMAD.WIDE R8, R11, 0x4, R8 ;  /* 0x000000040b087825 */ /* 0x008fcc00078e0208 */
[----:B------:R3:W5:Y:S01]  /*0ab0*/  LDG.E R8, desc[UR6][R8.64] ;  /* 0x0000000608087981 */ /* 0x000762000c1e1900 */
[----:B------:R-:W-:Y:S05]  /*0ac0*/  BRA `(.L_x_125) ;  /* 0x0000000000087947 */ /* 0x000fea0003800000 */
.L_x_124:
[----:B------:R-:W-:Y:S05]  /*0ad0*/  BSYNC.RELIABLE B2 ;  /* 0x0000000000027941 */ /* 0x000fea0003800100 */
.L_x_123:
[----:B------:R3:W5:Y:S02]  /*0ae0*/  LDG.E R8, desc[UR6][R2.64] ;  /* 0x0000000602087981 */ /* 0x000764000c1e1900 */
.L_x_125:
[----:B------:R-:W-:Y:S05]  /*0af0*/  BSYNC.RECONVERGENT B1 ;  /* 0x0000000000017941 */ /* 0x000fea0003800200 */
.L_x_122:
[----:B------:R-:W-:Y:S01]  /*0b00*/  ISETP.GT.U32.AND P0, PT, R6, UR5, PT ;  /* 0x0000000506007c0c */ /* 0x000fe2000bf04070 */
[----:B------:R-:W-:Y:S04]  /*0b10*/  BSSY.RECONVERGENT B1, `(.L_x_126) ;  /* 0x0000015000017945 */ /* 0x000fe80003800200 */
[----:B------:R-:W-:Y:S01]  /*0b20*/  BSSY.RELIABLE B2, `(.L_x_127) ;  /* 0x0000012000027945 */ /* 0x000fe20003800100 */
[----:B------:R-:W-:-:S13]  /*0b30*/  ISETP.LT.OR P0, PT, R5, RZ, P0 ;  /* 0x000000ff0500720c */ /* 0x000fda0000701670 */
[----:B------:R-:W-:Y:S05]  /*0b40*/  @P0 BRA `(.L_x_128) ;  /* 0x00000000003c0947 */ /* 0x000fea0003800000 */
[----:B------:R-:W3:Y:S08]  /*0b50*/  LDC.64 R12, c[0x0][0x398] ;  /* 0x0000e600ff0c7b82 */ /* 0x000ef00000000a00 */
[----:B------:R-:W0:Y:S01]  /*0b60*/  LDC.64 R14, c[0x0][0x390] ;  /* 0x0000e400ff0e7b82 */ /* 0x000e220000000a00 */
[----:B---3--:R-:W-:-:S04]  /*0b70*/  IMAD R9, R6, R13, -R13 ;  /* 0x0000000d06097224 */ /* 0x008fc800078e0a0d */
[----:B------:R-:W-:-:S04]  /*0b80*/  IMAD.IADD R9, R4, 0x1, R9 ;  /* 0x0000000104097824 */ /* 0x000fc800078e0209 */
[----:B------:R-:W-:-:S05]  /*0b90*/  IMAD R9, R9, R12, R5 ;  /* 0x0000000c09097224 */ /* 0x000fca00078e0205 */
[----:B0-----:R-:W-:-:S04]  /*0ba0*/  IADD3 R4, P0, PT, R9, R14, RZ ;  /* 0x0000000e09047210 */ /* 0x001fc80007f1e0ff */
[----:B------:R-:W-:-:S05]  /*0bb0*/  LEA.HI.X.SX32 R5, R9, R15, 0x1, P0 ;  /* 0x0000000f09057211 */ /* 0x000fca00000f0eff */
[----:B------:R-:W3:Y:S02]  /*0bc0*/  LDG.E.U8 R4, desc[UR6][R4.64] ;  /* 0x0000000604047981 */ /* 0x000ee4000c1e1100 */
[----:B---3--:R-:W-:-:S13]  /*0bd0*/  ISETP.NE.AND P0, PT, R4, RZ, PT ;  /* 0x000000ff0400720c */ /* 0x008fda0003f05270 */
[----:B------:R-:W-:Y:S05]  /*0be0*/  @!P0 BREAK.RELIABLE B2 ;  /* 0x0000000000028942 */ /* 0x000fea0003800100 */
[----:B------:R-:W-:Y:S05]  /*0bf0*/  @P0 BRA `(.L_x_128) ;  /* 0x0000000000100947 */ /* 0x000fea0003800000 */
[----:B--2-4-:R-:W0:Y:S02]  /*0c00*/  LDC.64 R2, c[0x0][0x388] ;  /* 0x0000e200ff027b82 */ /* 0x014e240000000a00 */
[----:B0-----:R-:W-:-:S06]  /*0c10*/  IMAD.WIDE R2, R9, 0x4, R2 ;  /* 0x0000000409027825 */ /* 0x001fcc00078e0202 */
[----:B------:R0:W5:Y:S01]  /*0c20*/  LDG.E R3, desc[UR6][R2.64] ;  /* 0x0000000602037981 */ /* 0x000162000c1e1900 */
[----:B------:R-:W-:Y:S05]  /*0c30*/  BRA `(.L_x_129) ;  /* 0x0000000000087947 */ /* 0x000fea0003800000 */
.L_x_128:
[----:B------:R-:W-:Y:S05]  /*0c40*/  BSYNC.RELIABLE B2 ;  /* 0x0000000000027941 */ /* 0x000fea0003800100 */
.L_x_127:
[----:B0-234-:R2:W5:Y:S02]  /*0c50*/  LDG.E R3, desc[UR6][R2.64] ;  /* 0x0000000602037981 */ /* 0x01d564000c1e1900 */
.L_x_129:
[----:B------:R-:W-:Y:S05]  /*0c60*/  BSYNC.RECONVERGENT B1 ;  /* 0x0000000000017941 */ /* 0x000fea0003800200 */
.L_x_126:
[----:B-----5:R-:W-:-:S04]  /*0c70*/  FADD R8, -R3, R8 ;  /* 0x0000000803087221 */ /* 0x020fc80000000100 */
[----:B------:R-:W-:-:S07]  /*0c80*/  FMUL R8, R8, 8 ;  /* 0x4100000008087820 */ /* 0x000fce0000400000 */
.L_x_121:
[----:B------:R-:W-:Y:S05]  /*0c90*/  BSYNC.RECONVERGENT B0 ;  /* 0x0000000000007941 */ /* 0x000fea0003800200 */
.L_x_120:
[----:B------:R-:W-:Y:S05]  /*0ca0*/  WARPSYNC.ALL ;  /* 0x0000000000007948 */ /* 0x000fea0003800000 */
[----:B0-2-4-:R-:W0:Y:S01]  /*0cb0*/  LDC.64 R2, c[0x0][0x380] ;  /* 0x0000e000ff027b82 */ /* 0x015e220000000a00 */
[----:B------:R-:W-:Y:S01]  /*0cc0*/  IMAD R7, R7, 0x3, RZ ;  /* 0x0000000307077824 */ /* 0x000fe200078e02ff */
[----:B------:R-:W2:Y:S03]  /*0cd0*/  LDCU UR4, c[0x0][0x3a4] ;  /* 0x00007480ff0477ac */ /* 0x000ea60008000800 */
[----:B0-----:R-:W-:-:S05]  /*0ce0*/  IMAD.WIDE R2, R7, 0x4, R2 ;  /* 0x0000000407027825 */ /* 0x001fca00078e0202 */
[----:B------:R-:W2:Y:S04]  /*0cf0*/  LDG.E R5, desc[UR6][R2.64] ;  /* 0x0000000602057981 */ /* 0x000ea8000c1e1900 */
[----:B------:R-:W3:Y:S04]  /*0d00*/  LDG.E R7, desc[UR6][R2.64+0x4] ;  /* 0x0000040602077981 */ /* 0x000ee8000c1e1900 */
[----:B------:R-:W4:Y:S01]  /*0d10*/  LDG.E R9, desc[UR6][R2.64+0x8] ;  /* 0x0000080602097981 */ /* 0x000f22000c1e1900 */
[----:B--2---:R-:W-:Y:S01]  /*0d20*/  FFMA R5, -R10, UR4, R5 ;  /* 0x000000040a057c23 */ /* 0x004fe20008000105 */
[----:B---3--:R-:W-:-:S04]  /*0d30*/  FFMA R7, -R0, UR4, R7 ;  /* 0x0000000400077c23 */ /* 0x008fc80008000107 */
[----:B------:R-:W-:Y:S01]  /*0d40*/  STG.E desc[UR6][R2.64], R5 ;  /* 0x0000000502007986 */ /* 0x000fe2000c101906 */
[----:B----4-:R-:W-:-:S03]  /*0d50*/  FFMA R9, -R8, UR4, R9 ;  /* 0x0000000408097c23 */ /* 0x010fc60008000109 */
[----:B------:R-:W-:Y:S04]  /*0d60*/  STG.E desc[UR6][R2.64+0x4], R7 ;  /* 0x0000040702007986 */ /* 0x000fe8000c101906 */
[----:B------:R-:W-:Y:S01]  /*0d70*/  STG.E desc[UR6][R2.64+0x8], R9 ;  /* 0x0000080902007986 */ /* 0x000fe2000c101906 */
[----:B------:R-:W-:Y:S05]  /*0d80*/  EXIT ;  /* 0x000000000000794d */ /* 0x000fea0003800000 */
        .weak           $__internal_4_$__cuda_sm3x_div_rn_noftz_f32_slowpath
        .type           $__internal_4_$__cuda_sm3x_div_rn_noftz_f32_slowpath,@function
        .size           $__internal_4_$__cuda_sm3x_div_rn_noftz_f32_slowpath,(.L_x_207 - $__internal_4_$__cuda_sm3x_div_rn_noftz_f32_slowpath)
$__internal_4_$__cuda_sm3x_div_rn_noftz_f32_slowpath:
[--C-:B------:R-:W-:Y:S01]  /*0d90*/  SHF.R.U32.HI R9, RZ, 0x17, R0.reuse ;  /* 0x00000017ff097819 */ /* 0x100fe20000011600 */
[----:B------:R-:W-:Y:S04]  /*0da0*/  BSSY.RECONVERGENT B1, `(.L_x_130) ;  /* 0x000005c000017945 */ /* 0x000fe80003800200 */
[----:B------:R-:W-:Y:S01]  /*0db0*/  BSSY.RELIABLE B3, `(.L_x_131) ;  /* 0x000001a000037945 */ /* 0x000fe20003800100 */
[----:B------:R-:W-:Y:S01]  /*0dc0*/  LOP3.LUT R13, R9, 0xff, RZ, 0xc0, !PT ;  /* 0x000000ff090d7812 */ /* 0x000fe200078ec0ff */
[----:B------:R-:W-:-:S04]  /*0dd0*/  IMAD.MOV.U32 R9, RZ, RZ, R0 ;  /* 0x000000ffff097224 */ /* 0x000fc800078e0000 */
[----:B------:R-:W-:-:S05]  /*0de0*/  VIADD R14, R13, 0xffffffff ;  /* 0xffffffff0d0e7836 */ /* 0x000fca0000000000 */
[----:B------:R-:W-:-:S13]  /*0df0*/  ISETP.GT.U32.OR P0, PT, R14, 0xfd, !PT ;  /* 0x000000fd0e00780c */ /* 0x000fda0007f04470 */
[----:B------:R-:W-:Y:S01]  /*0e00*/  @!P0 IMAD.MOV.U32 R12, RZ, RZ, RZ ;  /* 0x000000ffff0c8224 */ /* 0x000fe200078e00ff */
[----:B------:R-:W-:Y:S06]  /*0e10*/  @!P0 BRA `(.L_x_132) ;  /* 0x00000000004c8947 */ /* 0x000fec0003800000 */
[----:B------:R-:W-:-:S13]  /*0e20*/  FSETP.GTU.FTZ.AND P0, PT, |R0|, +INF , PT ;  /* 0x7f8000000000780b */ /* 0x000fda0003f1c200 */
[----:B------:R-:W-:Y:S05]  /*0e30*/  @P0 BREAK.RELIABLE B3 ;  /* 0x0000000000030942 */ /* 0x000fea0003800100 */
[----:B------:R-:W-:Y:S05]  /*0e40*/  @P0 BRA `(.L_x_133) ;  /* 0x0000000400400947 */ /* 0x000fea0003800000 */
[----:B------:R-:W-:-:S05]  /*0e50*/  IMAD.MOV.U32 R12, RZ, RZ, 0x3e100000 ;  /* 0x3e100000ff0c7424 */ /* 0x000fca00078e00ff */
        /* <DEDUP_REMOVED lines=12> */
[----:B------:R-:W-:Y:S02]  /*0f20*/  @P0 IMAD.MOV.U32 R12, RZ, RZ, RZ ;  /* 0x000000ffff0c0224 */ /* 0x000fe400078e00ff */
[----:B------:R-:W-:Y:S01]  /*0f30*/  @!P0 FFMA R9, R0, 1.84467440737095516160e+19, RZ ;  /* 0x5f80000000098823 */ /* 0x000fe200000000ff */
[----:B------:R-:W-:-:S07]  /*0f40*/  @!P0 IMAD.MOV.U32 R12, RZ, RZ, -0x40 ;  /* 0xffffffc0ff0c8424 */ /* 0x000fce00078e00ff */
.L_x_132:
[----:B------:R-:W-:Y:S05]  /*0f50*/  BSYNC.RELIABLE B3 ;  /* 0x0000000000037941 */ /* 0x000fea0003800100 */
.L_x_131:
[----:B------:R-:W-:Y:S01]  /*0f60*/  UMOV UR4, 0x3e100000 ;  /* 0x3e10000000047882 */ /* 0x000fe20000000000 */
[----:B------:R-:W-:Y:S01]  /*0f70*/  VIADD R13, R13, 0xffffff81 ;  /* 0xffffff810d0d7836 */ /* 0x000fe20000000000 */
[----:B------:R-:W-:Y:S01]  /*0f80*/  UIADD3 UR4, UPT, UPT, UR4, 0x1800000, URZ ;  /* 0x0180000004047890 */ /* 0x000fe2000fffe0ff */
[----:B------:R-:W-:Y:S02]  /*0f90*/  BSSY.RECONVERGENT B3, `(.L_x_137) ;  /* 0x0000033000037945 */ /* 0x000fe40003800200 */
[----:B------:R-:W-:Y:S01]  /*0fa0*/  IMAD R0, R13, -0x800000, R9 ;  /* 0xff8000000d007824 */ /* 0x000fe200078e0209 */
[----:B------:R-:W-:Y:S02]  /*0fb0*/  IADD3 R12, PT, PT, R12, 0x3, R13 ;  /* 0x000000030c0c7810 */ /* 0x000fe40007ffe00d */
        /* <DEDUP_REMOVED lines=28> */
[----:B------:R-:W-:Y:S02]  /*1180*/  VIADD R14, R16, 0x20 ;  /* 0x00000020100e7836 */ /* 0x000fe40000000000 */
[----:B------:R-:W-:Y:S01]  /*1190*/  LOP3.LUT R13, R13, 0x800000, RZ, 0xfc, !PT ;  /* 0x008000000d0d7812 */ /* 0x000fe200078efcff */
[----:B------:R-:W-:Y:S01]  /*11a0*/  IMAD.MOV R15, RZ, RZ, -R16 ;  /* 0x000000ffff0f7224 */ /* 0x000fe200078e0a10 */
[----:B------:R-:W-:-:S02]  /*11b0*/  FSETP.NEU.FTZ.AND P0, PT, R9, R12, PT ;  /* 0x0000000c0900720b */ /* 0x000fc40003f1d000 */
[----:B------:R-:W-:Y:S02]  /*11c0*/  SHF.L.U32 R14, R13, R14, RZ ;  /* 0x0000000e0d0e7219 */ /* 0x000fe400000006ff */
[----:B------:R-:W-:Y:S02]  /*11d0*/  SEL R12, R15, RZ, P2 ;  /* 0x000000ff0f0c7207 */ /* 0x000fe40001000000 */
[----:B------:R-:W-:Y:S02]  /*11e0*/  ISETP.NE.AND P1, PT, R14, RZ, P1 ;  /* 0x000000ff0e00720c */ /* 0x000fe40000f25270 */
[----:B------:R-:W-:Y:S02]  /*11f0*/  SHF.R.U32.HI R12, RZ, R12, R13 ;  /* 0x0000000cff0c7219 */ /* 0x000fe4000001160d */
[----:B------:R-:W-:Y:S02]  /*1200*/  PLOP3.LUT P0, PT, P0, P1, PT, 0xf8, 0x8f ;  /* 0x00000000008f781c */ /* 0x000fe40000703f70 */
[----:B------:R-:W-:-:S02]  /*1210*/  SHF.R.U32.HI R14, RZ, 0x1, R12 ;  /* 0x00000001ff0e7819 */ /* 0x000fc4000001160c */
[----:B------:R-:W-:-:S04]  /*1220*/  SEL R9, RZ, 0x1, !P0 ;  /* 0x00000001ff097807 */ /* 0x000fc80004000000 */
[----:B------:R-:W-:-:S04]  /*1230*/  LOP3.LUT R9, R9, 0x1, R14, 0xf8, !PT ;  /* 0x0000000109097812 */ /* 0x000fc800078ef80e */
[----:B------:R-:W-:-:S05]  /*1240*/  LOP3.LUT R9, R9, R12, RZ, 0xc0, !PT ;  /* 0x0000000c09097212 */ /* 0x000fca00078ec0ff */
[----:B------:R-:W-:-:S05]  /*1250*/  IMAD.IADD R9, R14, 0x1, R9 ;  /* 0x000000010e097824 */ /* 0x000fca00078e0209 */
[----:B------:R-:W-:Y:S01]  /*1260*/  LOP3.LUT R0, R9, R0, RZ, 0xfc, !PT ;  /* 0x0000000009007212 */ /* 0x000fe200078efcff */
[----:B------:R-:W-:Y:S06]  /*1270*/  BRA `(.L_x_140) ;  /* 0x0000000000107947 */ /* 0x000fec0003800000 */
.L_x_139:
[----:B------:R-:W-:-:S04]  /*1280*/  LOP3.LUT R0, R0, 0x80000000, RZ, 0xc0, !PT ;  /* 0x8000000000007812 */ /* 0x000fc800078ec0ff */
[----:B------:R-:W-:Y:S01]  /*1290*/  LOP3.LUT R0, R0, 0x7f800000, RZ, 0xfc, !PT ;  /* 0x7f80000000007812 */ /* 0x000fe200078efcff */
[----:B------:R-:W-:Y:S06]  /*12a0*/  BRA `(.L_x_140) ;  /* 0x0000000000047947 */ /* 0x000fec0003800000 */
.L_x_138:
[----:B------:R-:W-:-:S07]  /*12b0*/  IMAD R0, R12, 0x800000, R0 ;  /* 0x008000000c007824 */ /* 0x000fce00078e0200 */
.L_x_140:
[----:B------:R-:W-:Y:S05]  /*12c0*/  BSYNC.RECONVERGENT B3 ;  /* 0x0000000000037941 */ /* 0x000fea0003800200 */
.L_x_137:
[----:B------:R-:W-:Y:S05]  /*12d0*/  BRA `(.L_x_141) ;  /* 0x0000000000207947 */ /* 0x000fea0003800000 */
.L_x_136:
[----:B------:R-:W-:-:S04]  /*12e0*/  LOP3.LUT R0, R12, 0x80000000, R9, 0x48, !PT ;  /* 0x800000000c007812 */ /* 0x000fc800078e4809 */
[----:B------:R-:W-:Y:S01]  /*12f0*/  LOP3.LUT R0, R0, 0x7f800000, RZ, 0xfc, !PT ;  /* 0x7f80000000007812 */ /* 0x000fe200078efcff */
[----:B------:R-:W-:Y:S06]  /*1300*/  BRA `(.L_x_141) ;  /* 0x0000000000147947 */ /* 0x000fec0003800000 */
.L_x_135:
[----:B------:R-:W-:Y:S01]  /*1310*/  LOP3.LUT R0, R12, 0x80000000, R9, 0x48, !PT ;  /* 0x800000000c007812 */ /* 0x000fe200078e4809 */
[----:B------:R-:W-:Y:S06]  /*1320*/  BRA `(.L_x_141) ;  /* 0x00000000000c7947 */ /* 0x000fec0003800000 */
.L_x_134:
[----:B------:R-:W0:Y:S01]  /*1330*/  MUFU.RSQ R0, -QNAN ;  /* 0xffc0000000007908 */ /* 0x000e220000001400 */
[----:B------:R-:W-:Y:S05]  /*1340*/  BRA `(.L_x_141) ;  /* 0x0000000000047947 */ /* 0x000fea0003800000 */
.L_x_133:
[----:B------:R-:W-:-:S07]  /*1350*/  FADD.FTZ R0, R0, 0.140625 ;  /* 0x3e10000000007421 */ /* 0x000fce0000010000 */
.L_x_141:
[----:B------:R-:W-:Y:S05]  /*1360*/  BSYNC.RECONVERGENT B1 ;  /* 0x0000000000017941 */ /* 0x000fea0003800200 */
.L_x_130:
[----:B------:R-:W-:-:S04]  /*1370*/  IMAD.MOV.U32 R9, RZ, RZ, 0x0 ;  /* 0x00000000ff097424 */ /* 0x000fc800078e00ff */
[----:B0-----:R-:W-:Y:S05]  /*1380*/  RET.REL.NODEC R8 `(_Z30subtractPressureGradientKernelPfS_Phiiif) ;  /* 0xffffffec081c7950 */ /* 0x001fea0003c3ffff */
.L_x_142:
        /* <DEDUP_REMOVED lines=15> */
.L_x_207:


//--------------------- .text._Z22pressureJacobianKernelPfS_S_Phiiif --------------------------
	.section	.text._Z22pressureJacobianKernelPfS_S_Phiiif,"ax",@progbits
	.align	128
        .global         _Z22pressureJacobianKernelPfS_S_Phiiif
        .type           _Z22pressureJacobianKernelPfS_S_Phiiif,@function
        .size           _Z22pressureJacobianKernelPfS_S_Phiiif,(.L_x_208 - _Z22pressureJacobianKernelPfS_S_Phiiif)
        .other          _Z22pressureJacobianKernelPfS_S_Phiiif,@"STO_CUDA_ENTRY STV_DEFAULT"
_Z22pressureJacobianKernelPfS_S_Phiiif:
.text._Z22pressureJacobianKernelPfS_S_Phiiif:
        /* <DEDUP_REMOVED lines=22> */
[----:B------:R-:W-:-:S05]  /*0160*/  IMAD R5, R0, R2, R7 ;  /* 0x0000000200057224 */ /* 0x000fca00078e0207 */
        /* <DEDUP_REMOVED lines=8> */
[CC--:B------:R-:W-:Y:S01]  /*01f0*/  ISETP.GT.AND P4, PT, R7.reuse, R2.reuse, PT ;  /* 0x000000020700720c */ /* 0x0c0fe20003f84270 */
[C---:B------:R-:W-:Y:S01]  /*0200*/  VIADD R11, R7.reuse, 0x1 ;  /* 0x00000001070b7836 */ /* 0x040fe20000000000 */
[----:B------:R-:W-:Y:S01]  /*0210*/  BSSY.RECONVERGENT B0, `(.L_x_143) ;  /* 0x000001c000007945 */ /* 0x000fe20003800200 */
[C---:B------:R-:W-:Y:S01]  /*0220*/  VIADD R4, R10.reuse, 0xffffffff ;  /* 0xffffffff0a047836 */ /* 0x040fe20000000000 */
[----:B------:R-:W-:Y:S01]  /*0230*/  ISETP.LT.OR P4, PT, R7, 0x1, P4 ;  /* 0x000000010700780c */ /* 0x000fe20002781670 */
[----:B------:R-:W-:Y:S01]  /*0240*/  VIADD R6, R10, 0x1 ;  /* 0x000000010a067836 */ /* 0x000fe20000000000 */
[----:B------:R-:W-:Y:S01]  /*0250*/  ISETP.GE.AND P1, PT, R11, R2, PT ;  /* 0x000000020b00720c */ /* 0x000fe20003f26270 */
[----:B------:R-:W-:Y:S01]  /*0260*/  VIADD R11, R12, 0x1 ;  /* 0x000000010c0b7836 */ /* 0x000fe20000000000 */
[-C--:B------:R-:W-:Y:S01]  /*0270*/  ISETP.GE.U32.AND P0, PT, R4, R3.reuse, PT ;  /* 0x000000030400720c */ /* 0x080fe20003f06070 */
[----:B------:R-:W-:Y:S01]  /*0280*/  VIADD R4, R12, 0xffffffff ;  /* 0xffffffff0c047836 */ /* 0x000fe20000000000 */
[----:B------:R-:W-:Y:S01]  /*0290*/  ISETP.GE.U32.AND P5, PT, R6, R3, PT ;  /* 0x000000030600720c */ /* 0x000fe20003fa6070 */
[----:B------:R-:W-:Y:S01]  /*02a0*/  IMAD.MOV.U32 R6, RZ, RZ, RZ ;  /* 0x000000ffff067224 */ /* 0x000fe200078e00ff */
[----:B------:R-:W-:-:S02]  /*02b0*/  ISETP.GE.U32.AND P3, PT, R11, UR7, PT ;  /* 0x000000070b007c0c */ /* 0x000fc4000bf66070 */
[----:B------:R-:W-:Y:S01]  /*02c0*/  ISETP.GE.U32.AND P2, PT, R4, UR7, PT ;  /* 0x0000000704007c0c */ /* 0x000fe2000bf46070 */
[----:B------:R-:W-:Y:S01]  /*02d0*/  HFMA2 R4, -RZ, RZ, 0, 0 ;  /* 0x00000000ff047431 */ /* 0x000fe200000001ff */
[C---:B------:R-:W-:Y:S02]  /*02e0*/  ISETP.LT.OR P1, PT, R7.reuse, -0x1, P1 ;  /* 0xffffffff0700780c */ /* 0x040fe40000f21670 */
[C---:B------:R-:W-:Y:S02]  /*02f0*/  ISETP.LT.OR P0, PT, R7.reuse, RZ, P0 ;  /* 0x000000ff0700720c */ /* 0x040fe40000701670 */
[C---:B------:R-:W-:Y:S02]  /*0300*/  ISETP.LT.OR P5, PT, R7.reuse, RZ, P5 ;  /* 0x000000ff0700720c */ /* 0x040fe40002fa1670 */
[C---:B------:R-:W-:Y:S02]  /*0310*/  ISETP.LT.OR P2, PT, R7.reuse, RZ, P2 ;  /* 0x000000ff0700720c */ /* 0x040fe40001741670 */
[----:B------:R-:W-:Y:S01]  /*0320*/  ISETP.LT.OR P3, PT, R7, RZ, P3 ;  /* 0x000000ff0700720c */ /* 0x000fe20001f61670 */
[----:B------:R-:W-:-:S12]  /*0330*/  @P4 BRA `(.L_x_144) ;  /* 0x0000000000244947 */ /* 0x000fd80003800000 */
[----:B------:R-:W2:Y:S02]  /*0340*/  LDG.E.U8 R11, desc[UR4][R8.64+-0x1] ;  /* 0xffffff04080b7981 */ /* 0x000ea4000c1e1100 */
[----:B--2---:R-:W-:-:S13]  /*0350*/  ISETP.NE.AND P4, PT, R11, RZ, PT ;  /* 0x000000ff0b00720c */ /* 0x004fda0003f85270 */
[----:B------:R-:W-:Y:S05]  /*0360*/  @P4 BRA `(.L_x_144) ;  /* 0x0000000000184947 */ /* 0x000fea0003800000 */
[----:B0-----:R-:W0:Y:S01]  /*0370*/  LDC.64 R14, c[0x0][0x380] ;  /* 0x0000e000ff0e7b82 */ /* 0x001e220000000a00 */
[----:B------:R-:W-:-:S04]  /*0380*/  VIADD R11, R5, 0xffffffff ;  /* 0xffffffff050b7836 */ /* 0x000fc80000000000 */
[----:B0-----:R-:W-:-:S06]  /*0390*/  IMAD.WIDE R14, R11, 0x4, R14 ;  /* 0x000000040b0e7825 */ /* 0x001fcc00078e020e */
[----:B------:R-:W2:Y:S01]  /*03a0*/  LDG.E R14, desc[UR4][R14.64] ;  /* 0x000000040e0e7981 */ /* 0x000ea2000c1e1900 */
[----:B------:R-:W-:Y:S02]  /*03b0*/  IMAD.MOV.U32 R6, RZ, RZ, 0x1 ;  /* 0x00000001ff067424 */ /* 0x000fe400078e00ff */
[----:B--2---:R-:W-:-:S07]  /*03c0*/  FADD R4, RZ, R14 ;  /* 0x0000000eff047221 */ /* 0x004fce0000000000 */
.L_x_144:
[----:B------:R-:W-:Y:S05]  /*03d0*/  BSYNC.RECONVERGENT B0 ;  /* 0x0000000000007941 */ /* 0x000fea0003800200 */
.L_x_143:
[----:B------:R-:W-:Y:S04]  /*03e0*/  BSSY.RECONVERGENT B0, `(.L_x_145) ;  /* 0x000000b000007945 */ /* 0x000fe80003800200 */
[----:B------:R-:W-:Y:S05]  /*03f0*/  @P1 BRA `(.L_x_146) ;  /* 0x0000000000241947 */ /* 0x000fea0003800000 */
[----:B------:R-:W2:Y:S02]  /*0400*/  LDG.E.U8 R11, desc[UR4][R8.64+0x1] ;  /* 0x00000104080b7981 */ /* 0x000ea4000c1e1100 */
[----:B--2---:R-:W-:-:S13]  /*0410*/  ISETP.NE.AND P1, PT, R11, RZ, PT ;  /* 0x000000ff0b00720c */ /* 0x004fda0003f25270 */
[----:B------:R-:W-:Y:S05]  /*0420*/  @P1 BRA `(.L_x_146) ;  /* 0x0000000000181947 */ /* 0x000fea0003800000 */
[----:B0-----:R-:W0:Y:S01]  /*0430*/  LDC.64 R14, c[0x0][0x380] ;  /* 0x0000e000ff0e7b82 */ /* 0x001e220000000a00 */
[----:B------:R-:W-:-:S04]  /*0440*/  VIADD R11, R5, 0x1 ;  /* 0x00000001050b7836 */ /* 0x000fc80000000000 */
[----:B0-----:R-:W-:-:S06]  /*0450*/  IMAD.WIDE R14, R11, 0x4, R14 ;  /* 0x000000040b0e7825 */ /* 0x001fcc00078e020e */
[----:B------:R-:W2:Y:S01]  /*0460*/  LDG.E R15, desc[UR4][R14.64] ;  /* 0x000000040e0f7981 */ /* 0x000ea2000c1e1900 */
[----:B------:R-:W-:Y:S02]  /*0470*/  VIADD R6, R6, 0x1 ;  /* 0x0000000106067836 */ /* 0x000fe40000000000 */
[----:B--2---:R-:W-:-:S07]  /*0480*/  FADD R4, R4, R15 ;  /* 0x0000000f04047221 */ /* 0x004fce0000000000 */
.L_x_146:
[----:B------:R-:W-:Y:S05]  /*0490*/  BSYNC.RECONVERGENT B0 ;  /* 0x0000000000007941 */ /* 0x000fea0003800200 */
.L_x_145:
[----:B------:R-:W-:Y:S04]  /*04a0*/  BSSY.RECONVERGENT B0, `(.L_x_147) ;  /* 0x000000e000007945 */ /* 0x000fe80003800200 */
[----:B------:R-:W-:Y:S05]  /*04b0*/  @P0 BRA `(.L_x_148) ;  /* 0x0000000000300947 */ /* 0x000fea0003800000 */
[----:B------:R-:W-:-:S05]  /*04c0*/  IADD3 R11, PT, PT, R0, -0x1, RZ ;  /* 0xffffffff000b7810 */ /* 0x000fca0007ffe0ff */
[----:B------:R-:W-:-:S05]  /*04d0*/  IMAD R11, R11, R2, R7 ;  /* 0x000000020b0b7224 */ /* 0x000fca00078e0207 */
[----:B0-----:R-:W-:-:S04]  /*04e0*/  IADD3 R14, P0, PT, R11, UR8, RZ ;  /* 0x000000080b0e7c10 */ /* 0x001fc8000ff1e0ff */
[----:B------:R-:W-:-:S05]  /*04f0*/  LEA.HI.X.SX32 R15, R11, UR9, 0x1, P0 ;  /* 0x000000090b0f7c11 */ /* 0x000fca00080f0eff */
[----:B------:R-:W2:Y:S02]  /*0500*/  LDG.E.U8 R14, desc[UR4][R14.64] ;  /* 0x000000040e0e7981 */ /* 0x000ea4000c1e1100 */
[----:B--2---:R-:W-:-:S13]  /*0510*/  ISETP.NE.AND P0, PT, R14, RZ, PT ;  /* 0x000000ff0e00720c */ /* 0x004fda0003f05270 */
[----:B------:R-:W-:Y:S05]  /*0520*/  @P0 BRA `(.L_x_148) ;  /* 0x0000000000140947 */ /* 0x000fea0003800000 */
[----:B------:R-:W0:Y:S02]  /*0530*/  LDC.64 R14, c[0x0][0x380] ;  /* 0x0000e000ff0e7b82 */ /* 0x000e240000000a00 */
[----:B0-----:R-:W-:-:S06]  /*0540*/  IMAD.WIDE R14, R11, 0x4, R14 ;  /* 0x000000040b0e7825 */ /* 0x001fcc00078e020e */
[----:B------:R-:W2:Y:S01]  /*0550*/  LDG.E R15, desc[UR4][R14.64] ;  /* 0x000000040e0f7981 */ /* 0x000ea2000c1e1900 */
[----:B------:R-:W-:Y:S02]  /*0560*/  VIADD R6, R6, 0x1 ;  /* 0x0000000106067836 */ /* 0x000fe40000000000 */
[----:B--2---:R-:W-:-:S07]  /*0570*/  FADD R4, R4, R15 ;  /* 0x0000000f04047221 */ /* 0x004fce0000000000 */
.L_x_148:
[----:B------:R-:W-:Y:S05]  /*0580*/  BSYNC.RECONVERGENT B0 ;  /* 0x0000000000007941 */ /* 0x000fea0003800200 */
.L_x_147:
[----:B------:R-:W-:Y:S04]  /*0590*/  BSSY.RECONVERGENT B0, `(.L_x_149) ;  /* 0x000000d000007945 */ /* 0x000fe80003800200 */
[----:B------:R-:W-:Y:S05]  /*05a0*/  @P5 BRA `(.L_x_150) ;  /* 0x00000000002c5947 */ /* 0x000fea0003800000 */
[----:B------:R-:W-:-:S04]  /*05b0*/  IADD3 R8, P0, PT, R8, R2, RZ ;  /* 0x0000000208087210 */ /* 0x000fc80007f1e0ff */
[----:B------:R-:W-:-:S05]  /*05c0*/  LEA.HI.X.SX32 R9, R2, R9, 0x1, P0 ;  /* 0x0000000902097211 */ /* 0x000fca00000f0eff */
[----:B------:R-:W2:Y:S02]  /*05d0*/  LDG.E.U8 R8, desc[UR4][R8.64] ;  /* 0x0000000408087981 */ /* 0x000ea4000c1e1100 */
[----:B--2---:R-:W-:-:S13]  /*05e0*/  ISETP.NE.AND P0, PT, R8, RZ, PT ;  /* 0x000000ff0800720c */ /* 0x004fda0003f05270 */
[----:B------:R-:W-:Y:S05]  /*05f0*/  @P0 BRA `(.L_x_150) ;  /* 0x0000000000180947 */ /* 0x000fea0003800000 */
[----:B------:R-:W1:Y:S01]  /*0600*/  LDC.64 R8, c[0x0][0x380] ;  /* 0x0000e000ff087b82 */ /* 0x000e620000000a00 */
[----:B------:R-:W-:-:S04]  /*0610*/  IMAD.IADD R11, R5, 0x1, R2 ;  /* 0x00000001050b7824 */ /* 0x000fc800078e0202 */
[----:B-1----:R-:W-:-:S06]  /*0620*/  IMAD.WIDE R8, R11, 0x4, R8 ;  /* 0x000000040b087825 */ /* 0x002fcc00078e0208 */
[----:B------:R-:W2:Y:S01]  /*0630*/  LDG.E R9, desc[UR4][R8.64] ;  /* 0x0000000408097981 */ /* 0x000ea2000c1e1900 */
[----:B------:R-:W-:Y:S02]  /*0640*/  VIADD R6, R6, 0x1 ;  /* 0x0000000106067836 */ /* 0x000fe40000000000 */
[----:B--2---:R-:W-:-:S07]  /*0650*/  FADD R4, R4, R9 ;  /* 0x0000000904047221 */ /* 0x004fce0000000000 */
.L_x_150:
[----:B------:R-:W-:Y:S05]  /*0660*/  BSYNC.RECONVERGENT B0 ;  /* 0x0000000000007941 */ /* 0x000fea0003800200 */
.L_x_149:
[----:B------:R-:W-:Y:S04]  /*0670*/  BSSY.RECONVERGENT B0, `(.L_x_151) ;  /* 0x000000f000007945 */ /* 0x000fe80003800200 */
[----:B------:R-:W-:Y:S05]  /*0680*/  @P2 BRA `(.L_x_152) ;  /* 0x0000000000342947 */ /* 0x000fea0003800000 */
[----:B------:R-:W-:-:S04]  /*0690*/  IMAD R9, R12, R3, -R3 ;  /* 0x000000030c097224 */ /* 0x000fc800078e0a03 */
[----:B------:R-:W-:-:S04]  /*06a0*/  IMAD.IADD R9, R10, 0x1, R9 ;  /* 0x000000010a097824 */ /* 0x000fc800078e0209 */
[----:B------:R-:W-:-:S05]  /*06b0*/  IMAD R11, R9, R2, R7 ;  /* 0x00000002090b7224 */ /* 0x000fca00078e0207 */
[----:B------:R-:W-:-:S04]  /*06c0*/  IADD3 R8, P0, PT, R11, UR8, RZ ;  /* 0x000000080b087c10 */ /* 0x000fc8000ff1e0ff */
[----:B------:R-:W-:-:S05]  /*06d0*/  LEA.HI.X.SX32 R9, R11, UR9, 0x1, P0 ;  /* 0x000000090b097c11 */ /* 0x000fca00080f0eff */
[----:B------:R-:W2:Y:S02]  /*06e0*/  LDG.E.U8 R8, desc[UR4][R8.64] ;  /* 0x0000000408087981 */ /* 0x000ea4000c1e1100 */
[----:B--2---:R-:W-:-:S13]  /*06f0*/  ISETP.NE.AND P0, PT, R8, RZ, PT ;  /* 0x000000ff0800720c */ /* 0x004fda0003f05270 */
[----:B------:R-:W-:Y:S05]  /*0700*/  @P0 BRA `(.L_x_152) ;  /* 0x0000000000140947 */ /* 0x000fea0003800000 */
[----:B------:R-:W1:Y:S02]  /*0710*/  LDC.64 R8, c[0x0][0x380] ;  /* 0x0000e000ff087b82 */ /* 0x000e640000000a00 */
[----:B-1----:R-:W-:-:S06]  /*0720*/  IMAD.WIDE R8, R11, 0x4, R8 ;  /* 0x000000040b087825 */ /* 0x002fcc00078e0208 */
[----:B------:R-:W2:Y:S01]  /*0730*/  LDG.E R9, desc[UR4][R8.64] ;  /* 0x0000000408097981 */ /* 0x000ea2000c1e1900 */
[----:B------:R-:W-:Y:S02]  /*0740*/  VIADD R6, R6, 0x1 ;  /* 0x0000000106067836 */ /* 0x000fe40000000000 */
[----:B--2---:R-:W-:-:S07]  /*0750*/  FADD R4, R4, R9 ;  /* 0x0000000904047221 */ /* 0x004fce0000000000 */
.L_x_152:
[----:B------:R-:W-:Y:S05]  /*0760*/  BSYNC.RECONVERGENT B0 ;  /* 0x0000000000007941 */ /* 0x000fea0003800200 */
.L_x_151:
[----:B------:R-:W-:Y:S04]  /*0770*/  BSSY.RECONVERGENT B0, `(.L_x_153) ;  /* 0x000000e000007945 */ /* 0x000fe80003800200 */
[----:B------:R-:W-:Y:S05]  /*0780*/  @P3 BRA `(.L_x_154) ;  /* 0x0000000000303947 */ /* 0x000fea0003800000 */
[----:B------:R-:W-:-:S05]  /*0790*/  IADD3 R0, PT, PT, R0, R3, RZ ;  /* 0x0000000300007210 */ /* 0x000fca0007ffe0ff */
        /* <DEDUP_REMOVED lines=11> */
.L_x_154:
[----:B------:R-:W-:Y:S05]  /*0850*/  BSYNC.RECONVERGENT B0 ;  /* 0x0000000000007941 */ /* 0x000fea0003800200 */
.L_x_153:
[----:B------:R-:W-:-:S13]  /*0860*/  ISETP.NE.AND P0, PT, R6, RZ, PT ;  /* 0x000000ff0600720c */ /* 0x000fda0003f05270 */
[----:B------:R-:W1:Y:S02]  /*0870*/  @!P0 LDC.64 R2, c[0x0][0x388] ;  /* 0x0000e200ff028b82 */ /* 0x000e640000000a00 */
[----:B-1----:R-:W-:-:S05]  /*0880*/  @!P0 IMAD.WIDE R2, R5, 0x4, R2 ;  /* 0x0000000405028825 */ /* 0x002fca00078e0202 */
[----:B------:R1:W-:Y:S01]  /*0890*/  @!P0 STG.E desc[UR4][R2.64], RZ ;  /* 0x000000ff02008986 */ /* 0x0003e2000c101904 */
[----:B------:R-:W-:Y:S05]  /*08a0*/  @!P0 EXIT ;  /* 0x000000000000894d */ /* 0x000fea0003800000 */
[----:B------:R-:W2:Y:S01]  /*08b0*/  LDC R8, c[0x0][0x3ac] ;  /* 0x0000eb00ff087b82 */ /* 0x000ea20000000800 */
[----:B------:R-:W-:Y:S02]  /*08c0*/  UMOV UR6, 0x3b440000 ;  /* 0x3b44000000067882 */ /* 0x000fe40000000000 */
[----:B------:R-:W-:Y:S01]  /*08d0*/  IMAD.U32 R9, RZ, RZ, UR6 ;  /* 0x00000006ff097e24 */ /* 0x000fe2000f8e00ff */
[----:B--2---:R-:W1:Y:S08]  /*08e0*/  MUFU.RCP R0, R8 ;  /* 0x0000000800007308 */ /* 0x004e700000001000 */
[----:B------:R-:W2:Y:S01]  /*08f0*/  FCHK P0, -R9, R8 ;  /* 0x0000000809007302 */ /* 0x000ea20000000100 */
[----:B-1----:R-:W-:-:S04]  /*0900*/  FFMA R3, R0, -R8, 1 ;  /* 0x3f80000000037423 */ /* 0x002fc80000000808 */
[----:B------:R-:W-:-:S04]  /*0910*/  FFMA R0, R0, R3, R0 ;  /* 0x0000000300007223 */ /* 0x000fc80000000000 */
[----:B------:R-:W-:-:S04]  /*0920*/  FFMA R3, R0, -0.00299072265625, RZ ;  /* 0xbb44000000037823 */ /* 0x000fc800000000ff */
[----:B------:R-:W-:-:S04]  /*0930*/  FFMA R2, R3, -R8, -0.00299072265625 ;  /* 0xbb44000003027423 */ /* 0x000fc80000000808 */
[----:B------:R-:W-:Y:S01]  /*0940*/  FFMA R7, R0, R2, R3 ;  /* 0x0000000200077223 */ /* 0x000fe20000000003 */
[----:B--2---:R-:W-:Y:S06]  /*0950*/  @!P0 BRA `(.L_x_155) ;  /* 0x0000000000188947 */ /* 0x004fec0003800000 */
[----:B------:R-:W1:Y:S01]  /*0960*/  LDCU UR6, c[0x0][0x3ac] ;  /* 0x00007580ff0677ac */ /* 0x000e620008000800 */
[----:B------:R-:W-:Y:S01]  /*0970*/  IMAD.MOV.U32 R0, RZ, RZ, -0x44bc0000 ;  /* 0xbb440000ff007424 */ /* 0x000fe200078e00ff */
[----:B------:R-:W-:Y:S01]  /*0980*/  MOV R2, 0x9b0 ;  /* 0x000009b000027802 */ /* 0x000fe20000000f00 */
[----:B-1----:R-:W-:-:S07]  /*0990*/  IMAD.U32 R3, RZ, RZ, UR6 ;  /* 0x00000006ff037e24 */ /* 0x002fce000f8e00ff */
[----:B0-----:R-:W-:Y:S05]  /*09a0*/  CALL.REL.NOINC `($__internal_5_$__cuda_sm3x_div_rn_noftz_f32_slowpath) ;  /* 0x0000000000747944 */ /* 0x001fea0003c00000 */
[----:B------:R-:W-:-:S07]  /*09b0*/  MOV R7, R0 ;  /* 0x0000000000077202 */ /* 0x000fce0000000f00 */
.L_x_155:
[----:B------:R-:W1:Y:S02]  /*09c0*/  LDC.64 R2, c[0x0][0x390] ;  /* 0x0000e400ff027b82 */ /* 0x000e640000000a00 */
[----:B-1----:R-:W-:-:S06]  /*09d0*/  IMAD.WIDE R2, R5, 0x4, R2 ;  /* 0x0000000405027825 */ /* 0x002fcc00078e0202 */
[----:B------:R-:W2:Y:S01]  /*09e0*/  LDG.E R3, desc[UR4][R2.64] ;  /* 0x0000000402037981 */ /* 0x000ea2000c1e1900 */
[----:B------:R-:W-:Y:S01]  /*09f0*/  I2FP.F32.U32 R11, R6 ;  /* 0x00000006000b7245 */ /* 0x000fe20000201000 */
[----:B------:R-:W-:Y:S03]  /*0a00*/  BSSY.RECONVERGENT B0, `(.L_x_156) ;  /* 0x000000e000007945 */ /* 0x000fe60003800200 */
[----:B------:R-:W1:Y:S02]  /*0a10*/  MUFU.RCP R6, R11 ;  /* 0x0000000b00067308 */ /* 0x000e640000001000 */
[----:B-1----:R-:W-:-:S04]  /*0a20*/  FFMA R9, -R11, R6, 1 ;  /* 0x3f8000000b097423 */ /* 0x002fc80000000106 */
[----:B------:R-:W-:Y:S01]  /*0a30*/  FFMA R9, R6, R9, R6 ;  /* 0x0000000906097223 */ /* 0x000fe20000000006 */
[----:B--2---:R-:W-:-:S04]  /*0a40*/  FFMA R0, R3, R7, R4 ;  /* 0x0000000703007223 */ /* 0x004fc80000000004 */
[----:B------:R-:W1:Y:S01]  /*0a50*/  FCHK P0, R0, R11 ;  /* 0x0000000b00007302 */ /* 0x000e620000000000 */
[----:B------:R-:W-:-:S04]  /*0a60*/  FFMA R4, R0, R9, RZ ;  /* 0x0000000900047223 */ /* 0x000fc800000000ff */
[----:B------:R-:W-:-:S04]  /*0a70*/  FFMA R6, -R11, R4, R0 ;  /* 0x000000040b067223 */ /* 0x000fc80000000100 */
[----:B------:R-:W-:Y:S01]  /*0a80*/  FFMA R4, R9, R6, R4 ;  /* 0x0000000609047223 */ /* 0x000fe20000000004 */
[----:B-1----:R-:W-:Y:S06]  /*0a90*/  @!P0 BRA `(.L_x_157) ;  /* 0x0000000000108947 */ /* 0x002fec0003800000 */
[----:B------:R-:W-:Y:S01]  /*0aa0*/  IMAD.MOV.U32 R3, RZ, RZ, R11 ;  /* 0x000000ffff037224 */ /* 0x000fe200078e000b */
[----:B------:R-:W-:-:S07]  /*0ab0*/  MOV R2, 0xad0 ;  /* 0x00000ad000027802 */ /* 0x000fce0000000f00 */
[----:B0-----:R-:W-:Y:S05]  /*0ac0*/  CALL.REL.NOINC `($__internal_5_$__cuda_sm3x_div_rn_noftz_f32_slowpath) ;  /* 0x00000000002c7944 */ /* 0x001fea0003c00000 */
[----:B------:R-:W-:-:S07]  /*0ad0*/  IMAD.MOV.U32 R4, RZ, RZ, R0 ;  /* 0x000000ffff047224 */ /* 0x000fce00078e0000 */
.L_x_157:
[----:B------:R-:W-:Y:S05]  /*0ae0*/  BSYNC.RECONVERGENT B0 ;  /* 0x0000000000007941 */ /* 0x000fea0003800200 */
.L_x_156:
[----:B------:R-:W1:Y:S08]  /*0af0*/  LDC.64 R2, c[0x0][0x380] ;  /* 0x0000e000ff027b82 */ /* 0x000e700000000a00 */
[----:B------:R-:W2:Y:S01]  /*0b00*/  LDC.64 R6, c[0x0][0x388] ;  /* 0x0000e200ff067b82 */ /* 0x000ea20000000a00 */
[----:B-1----:R-:W-:-:S06]  /*0b10*/  IMAD.WIDE R2, R5, 0x4, R2 ;  /* 0x0000000405027825 */ /* 0x002fcc00078e0202 */
[----:B------:R-:W3:Y:S01]  /*0b20*/  LDG.E R2, desc[UR4][R2.64] ;  /* 0x0000000402027981 */ /* 0x000ee2000c1e1900 */
[----:B------:R-:W-:Y:S01]  /*0b30*/  FMUL R9, R4, 0.60000002384185791016 ;  /* 0x3f19999a04097820 */ /* 0x000fe20000400000 */
[----:B--2---:R-:W-:-:S04]  /*0b40*/  IMAD.WIDE R6, R5, 0x4, R6 ;  /* 0x0000000405067825 */ /* 0x004fc800078e0206 */
[----:B---3--:R-:W-:-:S05]  /*0b50*/  FFMA R9, R2, 0.39999997615814208984, R9 ;  /* 0x3ecccccc02097823 */ /* 0x008fca0000000009 */
[----:B------:R-:W-:Y:S01]  /*0b60*/  STG.E desc[UR4][R6.64], R9 ;  /* 0x0000000906007986 */ /* 0x000fe2000c101904 */
[----:B------:R-:W-:Y:S05]  /*0b70*/  EXIT ;  /* 0x000000000000794d */ /* 0x000fea0003800000 */
        .weak           $__internal_5_$__cuda_sm3x_div_rn_noftz_f32_slowpath
        .type           $__internal_5_$__cuda_sm3x_div_rn_noftz_f32_slowpath,@function
        .size           $__internal_5_$__cuda_sm3x_div_rn_noftz_f32_slowpath,(.L_x_208 - $__internal_5_$__cuda_sm3x_div_rn_noftz_f32_slowpath)
$__internal_5_$__cuda_sm3x_div_rn_noftz_f32_slowpath:
[----:B------:R-:W-:Y:S01]  /*0b80*/  SHF.R.U32.HI R8, RZ, 0x17, R3 ;  /* 0x00000017ff087819 */ /* 0x000fe20000011603 */
[----:B------:R-:W-:Y:S01]  /*0b90*/  BSSY.RECONVERGENT B1, `(.L_x_158) ;  /* 0x0000062000017945 */ /* 0x000fe20003800200 */
[----:B------:R-:W-:Y:S02]  /*0ba0*/  SHF.R.U32.HI R7, RZ, 0x17, R0 ;  /* 0x00000017ff077819 */ /* 0x000fe40000011600 */
[----:B------:R-:W-:Y:S02]  /*0bb0*/  LOP3.LUT R12, R8, 0xff, RZ, 0xc0, !PT ;  /* 0x000000ff080c7812 */ /* 0x000fe400078ec0ff */
[----:B------:R-:W-:-:S03]  /*0bc0*/  LOP3.LUT R10, R7, 0xff, RZ, 0xc0, !PT ;  /* 0x000000ff070a7812 */ /* 0x000fc600078ec0ff */
[----:B------:R-:W-:Y:S02]  /*0bd0*/  VIADD R9, R12, 0xffffffff ;  /* 0xffffffff0c097836 */ /* 0x000fe40000000000 */
[----:B------:R-:W-:-:S03]  /*0be0*/  VIADD R8, R10, 0xffffffff ;  /* 0xffffffff0a087836 */ /* 0x000fc60000000000 */
        /* <DEDUP_REMOVED lines=25> */
[----:B------:R-:W-:Y:S02]  /*0d80*/  @!P1 FFMA R3, R3, 1.84467440737095516160e+19, RZ ;  /* 0x5f80000003039823 */ /* 0x000fe400000000ff */
[----:B------:R-:W-:-:S07]  /*0d90*/  @!P1 VIADD R7, R7, 0x40 ;  /* 0x0000004007079836 */ /* 0x000fce0000000000 */
.L_x_159:
[----:B------:R-:W-:Y:S01]  /*0da0*/  LEA R8, R12, 0xc0800000, 0x17 ;  /* 0xc08000000c087811 */ /* 0x000fe200078eb8ff */
[----:B------:R-:W-:Y:S04]  /*0db0*/  BSSY.RECONVERGENT B2, `(.L_x_164) ;  /* 0x0000036000027945 */ /* 0x000fe80003800200 */
[----:B------:R-:W-:Y:S01]  /*0dc0*/  IMAD.IADD R8, R3, 0x1, -R8 ;  /* 0x0000000103087824 */ /* 0x000fe200078e0a08 */
[----:B------:R-:W-:-:S03]  /*0dd0*/  IADD3 R3, PT, PT, R10, -0x7f, RZ ;  /* 0xffffff810a037810 */ /* 0x000fc60007ffe0ff */
[----:B------:R0:W1:Y:S01]  /*0de0*/  MUFU.RCP R9, R8 ;  /* 0x0000000800097308 */ /* 0x0000620000001000 */
[----:B------:R-:W-:Y:S01]  /*0df0*/  FADD.FTZ R11, -R8, -RZ ;  /* 0x800000ff080b7221 */ /* 0x000fe20000010100 */
[C---:B------:R-:W-:Y:S01]  /*0e00*/  IMAD R0, R3.reuse, -0x800000, R0 ;  /* 0xff80000003007824 */ /* 0x040fe200078e0200 */
[----:B0-----:R-:W-:-:S05]  /*0e10*/  IADD3 R8, PT, PT, R3, 0x7f, -R12 ;  /* 0x0000007f03087810 */ /* 0x001fca0007ffe80c */
[----:B------:R-:W-:Y:S02]  /*0e20*/  IMAD.IADD R8, R8, 0x1, R7 ;  /* 0x0000000108087824 */ /* 0x000fe400078e0207 */
        /* <DEDUP_REMOVED lines=21> */
[CCC-:B------:R-:W-:Y:S01]  /*0f80*/  FFMA.RM R8, R14.reuse, R10.reuse, R9.reuse ;  /* 0x0000000a0e087223 */ /* 0x1c0fe20000004009 */
[C---:B------:R-:W-:Y:S02]  /*0f90*/  ISETP.NE.AND P2, PT, R11.reuse, RZ, PT ;  /* 0x000000ff0b00720c */ /* 0x040fe40003f45270 */
[----:B------:R-:W-:Y:S02]  /*0fa0*/  ISETP.NE.AND P1, PT, R11, RZ, PT ;  /* 0x000000ff0b00720c */ /* 0x000fe40003f25270 */
[----:B------:R-:W-:Y:S01]  /*0fb0*/  LOP3.LUT R7, R3, 0x7fffff, RZ, 0xc0, !PT ;  /* 0x007fffff03077812 */ /* 0x000fe200078ec0ff */
[----:B------:R-:W-:Y:S01]  /*0fc0*/  FFMA.RP R3, R14, R10, R9 ;  /* 0x0000000a0e037223 */ /* 0x000fe20000008009 */
[C---:B------:R-:W-:Y:S01]  /*0fd0*/  VIADD R10, R11.reuse, 0x20 ;  /* 0x000000200b0a7836 */ /* 0x040fe20000000000 */
[----:B------:R-:W-:Y:S02]  /*0fe0*/  IADD3 R9, PT, PT, -R11, RZ, RZ ;  /* 0x000000ff0b097210 */ /* 0x000fe40007ffe1ff */
[----:B------:R-:W-:-:S02]  /*0ff0*/  LOP3.LUT R7, R7, 0x800000, RZ, 0xfc, !PT ;  /* 0x0080000007077812 */ /* 0x000fc400078efcff */
[----:B------:R-:W-:Y:S02]  /*1000*/  FSETP.NEU.FTZ.AND P0, PT, R3, R8, PT ;  /* 0x000000080300720b */ /* 0x000fe40003f1d000 */
[----:B------:R-:W-:Y:S02]  /*1010*/  SHF.L.U32 R10, R7, R10, RZ ;  /* 0x0000000a070a7219 */ /* 0x000fe400000006ff */
        /* <DEDUP_REMOVED lines=11> */
.L_x_166:
[----:B------:R-:W-:-:S04]  /*10d0*/  LOP3.LUT R0, R0, 0x80000000, RZ, 0xc0, !PT ;  /* 0x8000000000007812 */ /* 0x000fc800078ec0ff */
[----:B------:R-:W-:Y:S01]  /*10e0*/  LOP3.LUT R0, R0, 0x7f800000, RZ, 0xfc, !PT ;  /* 0x7f80000000007812 */ /* 0x000fe200078efcff */
[----:B------:R-:W-:Y:S06]  /*10f0*/  BRA `(.L_x_167) ;  /* 0x0000000000047947 */ /* 0x000fec0003800000 */
.L_x_165:
[----:B------:R-:W-:-:S07]  /*1100*/  IMAD R0, R8, 0x800000, R0 ;  /* 0x0080000008007824 */ /* 0x000fce00078e0200 */
.L_x_167:
[----:B------:R-:W-:Y:S05]  /*1110*/  BSYNC.RECONVERGENT B2 ;  /* 0x0000000000027941 */ /* 0x000fea0003800200 */
.L_x_164:
[----:B------:R-:W-:Y:S05]  /*1120*/  BRA `(.L_x_168) ;  /* 0x0000000000207947 */ /* 0x000fea0003800000 */
.L_x_163:
[----:B------:R-:W-:-:S04]  /*1130*/  LOP3.LUT R0, R3, 0x80000000, R0, 0x48, !PT ;  /* 0x8000000003007812 */ /* 0x000fc800078e4800 */
[----:B------:R-:W-:Y:S01]  /*1140*/  LOP3.LUT R0, R0, 0x7f800000, RZ, 0xfc, !PT ;  /* 0x7f80000000007812 */ /* 0x000fe200078efcff */
[----:B------:R-:W-:Y:S06]  /*1150*/  BRA `(.L_x_168) ;  /* 0x0000000000147947 */ /* 0x000fec0003800000 */
.L_x_162:
[----:B------:R-:W-:Y:S01]  /*1160*/  LOP3.LUT R0, R3, 0x80000000, R0, 0x48, !PT ;  /* 0x8000000003007812 */ /* 0x000fe200078e4800 */
[----:B------:R-:W-:Y:S06]  /*1170*/  BRA `(.L_x_168) ;  /* 0x00000000000c7947 */ /* 0x000fec0003800000 */
.L_x_161:
[----:B------:R-:W0:Y:S01]  /*1180*/  MUFU.RSQ R0, -QNAN ;  /* 0xffc0000000007908 */ /* 0x000e220000001400 */
[----:B------:R-:W-:Y:S05]  /*1190*/  BRA `(.L_x_168) ;  /* 0x0000000000047947 */ /* 0x000fea0003800000 */
.L_x_160:
[----:B------:R-:W-:-:S07]  /*11a0*/  FADD.FTZ R0, R0, R3 ;  /* 0x0000000300007221 */ /* 0x000fce0000010000 */
.L_x_168:
[----:B------:R-:W-:Y:S05]  /*11b0*/  BSYNC.RECONVERGENT B1 ;  /* 0x0000000000017941 */ /* 0x000fea0003800200 */
.L_x_158:
[----:B------:R-:W-:-:S04]  /*11c0*/  IMAD.MOV.U32 R3, RZ, RZ, 0x0 ;  /* 0x00000000ff037424 */ /* 0x000fc800078e00ff */
[----:B0-----:R-:W-:Y:S05]  /*11d0*/  RET.REL.NODEC R2 `(_Z22pressureJacobianKernelPfS_S_Phiiif) ;  /* 0xffffffec02887950 */ /* 0x001fea0003c3ffff */
.L_x_169:
        /* <DEDUP_REMOVED lines=10> */
.L_x_208:


//--------------------- .text._Z23computeDivergenceKernelPfS_Phiii --------------------------
	.section	.text._Z23computeDivergenceKernelPfS_Phiii,"ax",@progbits
	.align	128
        .global         _Z23computeDivergenceKernelPfS_Phiii
        .type           _Z23computeDivergenceKernelPfS_Phiii,@function
        .size           _Z23computeDivergenceKernelPfS_Phiii,(.L_x_209 - _Z23computeDivergenceKernelPfS_Phiii)
        .other          _Z23computeDivergenceKernelPfS_Phiii,@"STO_CUDA_ENTRY STV_DEFAULT"
_Z23computeDivergenceKernelPfS_Phiii:
.text._Z23computeDivergenceKernelPfS_Phiii:
        /* <DEDUP_REMOVED lines=32> */
[----:B------:R-:W-:Y:S01]  /*0200*/  VIADD R8, R2, 0xffffffff ;  /* 0xffffffff02087836 */ /* 0x000fe20000000000 */
[----:B------:R-:W-:Y:S04]  /*0210*/  BSSY.RECONVERGENT B0, `(.L_x_170) ;  /* 0x0000027000007945 */ /* 0x000fe80003800200 */
[----:B------:R-:W-:Y:S01]  /*0220*/  ISETP.GE.AND P0, PT, R5, R8, PT ;  /* 0x000000080500720c */ /* 0x000fe20003f06270 */
[----:B------:R-:W-:-:S03]  /*0230*/  IMAD.MOV.U32 R8, RZ, RZ, RZ ;  /* 0x000000ffff087224 */ /* 0x000fc600078e00ff */
[----:B------:R-:W-:-:S13]  /*0240*/  ISETP.LT.OR P0, PT, R5, 0x1, P0 ;  /* 0x000000010500780c */ /* 0x000fda0000701670 */
[----:B------:R-:W-:Y:S05]  /*0250*/  @P0 BRA `(.L_x_171) ;  /* 0x0000000000880947 */ /* 0x000fea0003800000 */
[C---:B0-----:R-:W-:Y:S01]  /*0260*/  VIADD R13, R5.reuse, 0x1 ;  /* 0x00000001050d7836 */ /* 0x041fe20000000000 */
[----:B------:R-:W-:Y:S01]  /*0270*/  BSSY.RECONVERGENT B1, `(.L_x_172) ;  /* 0x0000010000017945 */ /* 0x000fe20003800200 */
[-C--:B------:R-:W-:Y:S01]  /*0280*/  ISETP.GT.AND P0, PT, R5, R2.reuse, PT ;  /* 0x000000020500720c */ /* 0x080fe20003f04270 */
[----:B------:R-:W-:Y:S02]  /*0290*/  IMAD.MOV.U32 R17, RZ, RZ, RZ ;  /* 0x000000ffff117224 */ /* 0x000fe400078e00ff */
[----:B------:R-:W-:Y:S01]  /*02a0*/  ISETP.GE.AND P1, PT, R13, R2, PT ;  /* 0x000000020d00720c */ /* 0x000fe20003f26270 */
[----:B------:R-:W-:-:S12]  /*02b0*/  IMAD.MOV.U32 R8, RZ, RZ, RZ ;  /* 0x000000ffff087224 */ /* 0x000fd800078e00ff */
[----:B------:R-:W-:Y:S05]  /*02c0*/  @P1 BRA `(.L_x_173) ;  /* 0x0000000000281947 */ /* 0x000fea0003800000 */
[----:B------:R-:W-:-:S04]  /*02d0*/  IADD3 R12, P1, P2, R0, UR8, R5 ;  /* 0x00000008000c7c10 */ /* 0x000fc8000fa3e005 */
[----:B------:R-:W-:-:S05]  /*02e0*/  IADD3.X R13, PT, PT, RZ, UR9, RZ, P1, P2 ;  /* 0x00000009ff0d7c10 */ /* 0x000fca0008fe44ff */
[----:B------:R-:W2:Y:S02]  /*02f0*/  LDG.E.U8 R12, desc[UR6][R12.64+0x1] ;  /* 0x000001060c0c7981 */ /* 0x000ea4000c1e1100 */
[----:B--2---:R-:W-:-:S13]  /*0300*/  ISETP.NE.AND P1, PT, R12, RZ, PT ;  /* 0x000000ff0c00720c */ /* 0x004fda0003f25270 */
[----:B------:R-:W-:Y:S05]  /*0310*/  @P1 BRA `(.L_x_173) ;  /* 0x0000000000141947 */ /* 0x000fea0003800000 */
[----:B------:R-:W0:Y:S01]  /*0320*/  LDC.64 R12, c[0x0][0x380] ;  /* 0x0000e000ff0c7b82 */ /* 0x000e220000000a00 */
[----:B------:R-:W-:-:S04]  /*0330*/  IMAD.MOV.U32 R0, RZ, RZ, 0x3 ;  /* 0x00000003ff007424 */ /* 0x000fc800078e00ff */
[----:B------:R-:W-:-:S04]  /*0340*/  IMAD R15, R7, R0, 0x3 ;  /* 0x00000003070f7424 */ /* 0x000fc800078e0200 */
[----:B0-----:R-:W-:-:S05]  /*0350*/  IMAD.WIDE.U32 R12, R15, 0x4, R12 ;  /* 0x000000040f0c7825 */ /* 0x001fca00078e000c */
[----:B------:R0:W5:Y:S02]  /*0360*/  LDG.E R8, desc[UR6][R12.64] ;  /* 0x000000060c087981 */ /* 0x000164000c1e1900 */
.L_x_173:
[----:B------:R-:W-:Y:S05]  /*0370*/  BSYNC.RECONVERGENT B1 ;  /* 0x0000000000017941 */ /* 0x000fea0003800200 */
.L_x_172:
[----:B------:R-:W-:Y:S04]  /*0380*/  BSSY.RECONVERGENT B1, `(.L_x_174) ;  /* 0x000000d000017945 */ /* 0x000fe80003800200 */
[----:B------:R-:W-:Y:S05]  /*0390*/  @P0 BRA `(.L_x_175) ;  /* 0x00000000002c0947 */ /* 0x000fea0003800000 */
[----:B0-----:R-:W-:-:S04]  /*03a0*/  IADD3 R12, PT, PT, R7, -0x1, RZ ;  /* 0xffffffff070c7810 */ /* 0x001fc80007ffe0ff */
[----:B------:R-:W-:-:S05]  /*03b0*/  IADD3 R12, P0, PT, R12, UR8, RZ ;  /* 0x000000080c0c7c10 */ /* 0x000fca000ff1e0ff */
[----:B------:R-:W-:-:S05]  /*03c0*/  IMAD.X R13, RZ, RZ, UR9, P0 ;  /* 0x00000009ff0d7e24 */ /* 0x000fca00080e06ff */
[----:B------:R-:W2:Y:S02]  /*03d0*/  LDG.E.U8 R12, desc[UR6][R12.64] ;  /* 0x000000060c0c7981 */ /* 0x000ea4000c1e1100 */
[----:B--2---:R-:W-:-:S13]  /*03e0*/  ISETP.NE.AND P0, PT, R12, RZ, PT ;  /* 0x000000ff0c00720c */ /* 0x004fda0003f05270 */
[----:B------:R-:W-:Y:S05]  /*03f0*/  @P0 BRA `(.L_x_175) ;  /* 0x0000000000140947 */ /* 0x000fea0003800000 */
[----:B------:R-:W0:Y:S01]  /*0400*/  LDC.64 R12, c[0x0][0x380] ;  /* 0x0000e000ff0c7b82 */ /* 0x000e220000000a00 */
[----:B------:R-:W-:-:S04]  /*0410*/  IMAD.MOV.U32 R0, RZ, RZ, 0x3 ;  /* 0x00000003ff007424 */ /* 0x000fc800078e00ff */
[----:B------:R-:W-:-:S04]  /*0420*/  IMAD R15, R7, R0, -0x3 ;  /* 0xfffffffd070f7424 */ /* 0x000fc800078e0200 */
[----:B0-----:R-:W-:-:S05]  /*0430*/  IMAD.WIDE.U32 R12, R15, 0x4, R12 ;  /* 0x000000040f0c7825 */ /* 0x001fca00078e000c */
[----:B------:R1:W5:Y:S02]  /*0440*/  LDG.E R17, desc[UR6][R12.64] ;  /* 0x000000060c117981 */ /* 0x000364000c1e1900 */
.L_x_175:
[----:B------:R-:W-:Y:S05]  /*0450*/  BSYNC.RECONVERGENT B1 ;  /* 0x0000000000017941 */ /* 0x000fea0003800200 */
.L_x_174:
[----:B-----5:R-:W-:-:S04]  /*0460*/  FADD R0, -R17, R8 ;  /* 0x0000000811007221 */ /* 0x020fc80000000100 */
[----:B------:R-:W-:-:S07]  /*0470*/  FFMA R8, R0, 16, RZ ;  /* 0x4180000000087823 */ /* 0x000fce00000000ff */
.L_x_171:
[----:B------:R-:W-:Y:S05]  /*0480*/  BSYNC.RECONVERGENT B0 ;  /* 0x0000000000007941 */ /* 0x000fea0003800200 */
.L_x_170:
[----:B01----:R-:W-:Y:S01]  /*0490*/  VIADD R13, R3, 0xffffffff ;  /* 0xffffffff030d7836 */ /* 0x003fe20000000000 */
[----:B------:R-:W-:Y:S04]  /*04a0*/  BSSY.RECONVERGENT B0, `(.L_x_176) ;  /* 0x0000036000007945 */ /* 0x000fe80003800200 */
[----:B------:R-:W-:-:S04]  /*04b0*/  ISETP.GE.U32.AND P0, PT, R4, R13, PT ;  /* 0x0000000d0400720c */ /* 0x000fc80003f06070 */
[----:B------:R-:W-:-:S13]  /*04c0*/  ISETP.EQ.OR P0, PT, R4, RZ, P0 ;  /* 0x000000ff0400720c */ /* 0x000fda0000702670 */
[----:B------:R-:W-:Y:S05]  /*04d0*/  @P0 BRA `(.L_x_177) ;  /* 0x0000000000c80947 */ /* 0x000fea0003800000 */
[C---:B------:R-:W-:Y:S01]  /*04e0*/  VIADD R0, R4.reuse, 0x1 ;  /* 0x0000000104007836 */ /* 0x040fe20000000000 */
[-C--:B------:R-:W-:Y:S01]  /*04f0*/  ISETP.GT.U32.AND P2, PT, R4, R3.reuse, PT ;  /* 0x000000030400720c */ /* 0x080fe20003f44070 */
[----:B------:R-:W-:Y:S01]  /*0500*/  IMAD.MOV.U32 R12, RZ, RZ, 0x3e100000 ;  /* 0x3e100000ff0c7424 */ /* 0x000fe200078e00ff */
[----:B------:R-:W-:Y:S02]  /*0510*/  BSSY.RECONVERGENT B1, `(.L_x_178) ;  /* 0x0000012000017945 */ /* 0x000fe40003800200 */
[----:B------:R-:W-:Y:S01]  /*0520*/  ISETP.GE.U32.AND P0, PT, R0, R3, PT ;  /* 0x000000030000720c */ /* 0x000fe20003f06070 */
[----:B------:R-:W-:Y:S02]  /*0530*/  IMAD.MOV.U32 R3, RZ, RZ, 0x40e38e39 ;  /* 0x40e38e39ff037424 */ /* 0x000fe400078e00ff */
[----:B------:R-:W-:Y:S01]  /*0540*/  HFMA2 R0, -RZ, RZ, 0, 0 ;  /* 0x00000000ff007431 */ /* 0x000fe200000001ff */
[----:B------:R-:W-:Y:S01]  /*0550*/  ISETP.LT.OR P1, PT, R5, RZ, P0 ;  /* 0x000000ff0500720c */ /* 0x000fe20000721670 */
[----:B------:R-:W-:Y:S01]  /*0560*/  FFMA R12, R3, -R12, 1 ;  /* 0x3f800000030c7423 */ /* 0x000fe2000000080c */
[----:B------:R-:W-:-:S11]  /*0570*/  ISETP.LT.OR P0, PT, R5, RZ, P2 ;  /* 0x000000ff0500720c */ /* 0x000fd60001701670 */
[----:B------:R-:W-:Y:S05]  /*0580*/  @P1 BRA `(.L_x_179) ;  /* 0x0000000000281947 */ /* 0x000fea0003800000 */
[----:B------:R-:W-:-:S04]  /*0590*/  IADD3 R10, P1, PT, R10, R2, RZ ;  /* 0x000000020a0a7210 */ /* 0x000fc80007f3e0ff */
[----:B------:R-:W-:-:S05]  /*05a0*/  LEA.HI.X.SX32 R11, R2, R11, 0x1, P1 ;  /* 0x0000000b020b7211 */ /* 0x000fca00008f0eff */
[----:B------:R-:W2:Y:S02]  /*05b0*/  LDG.E.U8 R10, desc[UR6][R10.64] ;  /* 0x000000060a0a7981 */ /* 0x000ea4000c1e1100 */
[----:B--2---:R-:W-:-:S13]  /*05c0*/  ISETP.NE.AND P1, PT, R10, RZ, PT ;  /* 0x000000ff0a00720c */ /* 0x004fda0003f25270 */
[----:B------:R-:W-:Y:S05]  /*05d0*/  @P1 BRA `(.L_x_179) ;  /* 0x0000000000141947 */ /* 0x000fea0003800000 */
[----:B------:R-:W0:Y:S01]  /*05e0*/  LDC.64 R10, c[0x0][0x380] ;  /* 0x0000e000ff0a7b82 */ /* 0x000e220000000a00 */
[----:B------:R-:W-:-:S04]  /*05f0*/  IMAD.IADD R0, R7, 0x1, R2 ;  /* 0x0000000107007824 */ /* 0x000fc800078e0202 */
[----:B------:R-:W-:-:S04]  /*0600*/  IMAD R13, R0, 0x3, RZ ;  /* 0x00000003000d7824 */ /* 0x000fc800078e02ff */
[----:B0-----:R-:W-:-:S05]  /*0610*/  IMAD.WIDE R10, R13, 0x4, R10 ;  /* 0x000000040d0a7825 */ /* 0x001fca00078e020a */
[----:B------:R0:W5:Y:S02]  /*0620*/  LDG.E R0, desc[UR6][R10.64+0x4] ;  /* 0x000004060a007981 */ /* 0x000164000c1e1900 */
.L_x_179:
[----:B------:R-:W-:Y:S05]  /*0630*/  BSYNC.RECONVERGENT B1 ;  /* 0x0000000000017941 */ /* 0x000fea0003800200 */
.L_x_178:
[----:B------:R-:W-:Y:S01]  /*0640*/  BSSY.RECONVERGENT B1, `(.L_x_180) ;  /* 0x000000e000017945 */ /* 0x000fe20003800200 */
[----:B------:R-:W-:-:S03]  /*0650*/  IMAD.MOV.U32 R13, RZ, RZ, RZ ;  /* 0x000000ffff0d7224 */ /* 0x000fc600078e00ff */
[----:B------:R-:W-:Y:S05]  /*0660*/  @P0 BRA `(.L_x_181) ;  /* 0x00000000002c0947 */ /* 0x000fea0003800000 */
[----:B0-----:R-:W-:-:S04]  /*0670*/  VIADD R10, R9, 0xffffffff ;  /* 0xffffffff090a7836 */ /* 0x001fc80000000000 */
[----:B------:R-:W-:-:S05]  /*0680*/  IMAD R2, R10, R2, R5 ;  /* 0x000000020a027224 */ /* 0x000fca00078e0205 */
[----:B------:R-:W-:-:S04]  /*0690*/  IADD3 R10, P0, PT, R2, UR8, RZ ;  /* 0x00000008020a7c10 */ /* 0x000fc8000ff1e0ff */
[----:B------:R-:W-:-:S05]  /*06a0*/  LEA.HI.X.SX32 R11, R2, UR9, 0x1, P0 ;  /* 0x00000009020b7c11 */ /* 0x000fca00080f0eff */
[----:B------:R-:W2:Y:S02]  /*06b0*/  LDG.E.U8 R10, desc[UR6][R10.64] ;  /* 0x000000060a0a7981 */ /* 0x000ea4000c1e1100 */
[----:B--2---:R-:W-:-:S13]  /*06c0*/  ISETP.NE.AND P0, PT, R10, RZ, PT ;  /* 0x000000ff0a00720c */ /* 0x004fda0003f05270 */
[----:B------:R-:W-:Y:S05]  /*06d0*/  @P0 BRA `(.L_x_181) ;  /* 0x0000000000100947 */ /* 0x000fea0003800000 */
[----:B------:R-:W0:Y:S01]  /*06e0*/  LDC.64 R10, c[0x0][0x380] ;  /* 0x0000e000ff0a7b82 */ /* 0x000e220000000a00 */
[----:B------:R-:W-:-:S04]  /*06f0*/  IMAD R13, R2, 0x3, RZ ;  /* 0x00000003020d7824 */ /* 0x000fc800078e02ff */
[----:B0-----:R-:W-:-:S05]  /*0700*/  IMAD.WIDE R10, R13, 0x4, R10 ;  /* 0x000000040d0a7825 */ /* 0x001fca00078e020a */
[----:B------:R1:W5:Y:S02]  /*0710*/  LDG.E R13, desc[UR6][R10.64+0x4] ;  /* 0x000004060a0d7981 */ /* 0x000364000c1e1900 */
.L_x_181:
[----:B------:R-:W-:Y:S05]  /*0720*/  BSYNC.RECONVERGENT B1 ;  /* 0x0000000000017941 */ /* 0x000fea0003800200 */
.L_x_180:
[----:B-----5:R-:W-:Y:S01]  /*0730*/  FADD R0, -R13, R0 ;  /* 0x000000000d007221 */ /* 0x020fe20000000100 */
[----:B------:R-:W-:Y:S01]  /*0740*/  FFMA R3, R12, R3, 7.1111111640930175781 ;  /* 0x40e38e390c037423 */ /* 0x000fe20000000003 */
[----:B------:R-:W-:Y:S02]  /*0750*/  BSSY.RECONVERGENT B2, `(.L_x_182) ;  /* 0x0000009000027945 */ /* 0x000fe40003800200 */
[----:B------:R-:W2:Y:S01]  /*0760*/  FCHK P0, R0, 0.140625 ;  /* 0x3e10000000007902 */ /* 0x000ea20000000000 */
[----:B------:R-:W-:-:S04]  /*0770*/  FFMA R2, R0, R3, RZ ;  /* 0x0000000300027223 */ /* 0x000fc800000000ff */
[----:B01----:R-:W-:-:S04]  /*0780*/  FFMA R10, R2, -0.140625, R0 ;  /* 0xbe100000020a7823 */ /* 0x003fc80000000000 */
[----:B------:R-:W-:Y:S01]  /*0790*/  FFMA R3, R3, R10, R2 ;  /* 0x0000000a03037223 */ /* 0x000fe20000000002 */
[----:B--2---:R-:W-:Y:S06]  /*07a0*/  @!P0 BRA `(.L_x_183) ;  /* 0x00000000000c8947 */ /* 0x004fec0003800000 */
[----:B------:R-:W-:-:S07]  /*07b0*/  MOV R2, 0x7d0 ;  /* 0x000007d000027802 */ /* 0x000fce0000000f00 */
[----:B------:R-:W-:Y:S05]  /*07c0*/  CALL.REL.NOINC `($__internal_6_$__cuda_sm3x_div_rn_noftz_f32_slowpath) ;  /* 0x0000000000e07944 */ /* 0x000fea0003c00000 */
[----:B------:R-:W-:-:S07]  /*07d0*/  IMAD.MOV.U32 R3, RZ, RZ, R0 ;  /* 0x000000ffff037224 */ /* 0x000fce00078e0000 */
.L_x_183:
[----:B------:R-:W-:Y:S05]  /*07e0*/  BSYNC.RECONVERGENT B2 ;  /* 0x0000000000027941 */ /* 0x000fea0003800200 */
.L_x_182:
[----:B------:R-:W-:-:S07]  /*07f0*/  FADD R8, R8, R3 ;  /* 0x0000000308087221 */ /* 0x000fce0000000000 */
.L_x_177:
[----:B------:R-:W-:Y:S05]  /*0800*/  BSYNC.RECONVERGENT B0 ;  /* 0x0000000000007941 */ /* 0x000fea0003800200 */
.L_x_176:
[----:B------:R-:W0:Y:S01]  /*0810*/  LDCU UR5, c[0x0][0x3a0] ;  /* 0x00007400ff0577ac */ /* 0x000e220008000800 */
[----:B------:R-:W-:Y:S01]  /*0820*/  BSSY.RECONVERGENT B0, `(.L_x_184) ;  /* 0x000002e000007945 */ /* 0x000fe20003800200 */
[----:B0-----:R-:W-:-:S06]  /*0830*/  UIADD3 UR4, UPT, UPT, UR5, -0x1, URZ ;  /* 0xffffffff05047890 */ /* 0x001fcc000fffe0ff */
[----:B------:R-:W-:-:S04]  /*0840*/  ISETP.GE.U32.AND P0, PT, R6, UR4, PT ;  /* 0x0000000406007c0c */ /* 0x000fc8000bf06070 */
[----:B------:R-:W-:-:S13]  /*0850*/  ISETP.EQ.OR P0, PT, R6, RZ, P0 ;  /* 0x000000ff0600720c */ /* 0x000fda0000702670 */
[----:B------:R-:W-:Y:S05]  /*0860*/  @P0 BRA `(.L_x_185) ;  /* 0x0000000000a40947 */ /* 0x000fea0003800000 */
[C---:B------:R-:W-:Y:S01]  /*0870*/  VIADD R0, R6.reuse, 0x1 ;  /* 0x0000000106007836 */ /* 0x040fe20000000000 */
[----:B------:R-:W-:Y:S01]  /*0880*/  ISETP.GT.U32.AND P2, PT, R6, UR5, PT ;  /* 0x0000000506007c0c */ /* 0x000fe2000bf44070 */
[----:B------:R-:W-:Y:S01]  /*0890*/  BSSY.RECONVERGENT B1, `(.L_x_186) ;  /* 0x0000013000017945 */ /* 0x000fe20003800200 */
[----:B------:R-:W-:Y:S02]  /*08a0*/  IMAD.MOV.U32 R11, RZ, RZ, RZ ;  /* 0x000000ffff0b7224 */ /* 0x000fe400078e00ff */
[----:B------:R-:W-:Y:S02]  /*08b0*/  ISETP.GE.U32.AND P0, PT, R0, UR5, PT ;  /* 0x0000000500007c0c */ /* 0x000fe4000bf06070 */
[----:B------:R-:W-:Y:S02]  /*08c0*/  MOV R0, RZ ;  /* 0x000000ff00007202 */ /* 0x000fe40000000f00 */
[C---:B------:R-:W-:Y:S02]  /*08d0*/  ISETP.LT.OR P1, PT, R5.reuse, RZ, P0 ;  /* 0x000000ff0500720c */ /* 0x040fe40000721670 */
[----:B------:R-:W-:-:S11]  /*08e0*/  ISETP.LT.OR P0, PT, R5, RZ, P2 ;  /* 0x000000ff0500720c */ /* 0x000fd60001701670 */
[----:B------:R-:W-:Y:S05]  /*08f0*/  @P1 BRA `(.L_x_187) ;  /* 0x0000000000301947 */ /* 0x000fea0003800000 */
[----:B------:R-:W0:Y:S02]  /*0900*/  LDCU.128 UR8, c[0x0][0x390] ;  /* 0x00007200ff0877ac */ /* 0x000e240008000c00 */
[----:B0-----:R-:W-:-:S04]  /*0910*/  VIADD R2, R9, UR11 ;  /* 0x0000000b09027c36 */ /* 0x001fc80008000000 */
[----:B------:R-:W-:-:S05]  /*0920*/  IMAD R9, R2, UR10, R5 ;  /* 0x0000000a02097c24 */ /* 0x000fca000f8e0205 */
        /* <DEDUP_REMOVED lines=9> */
.L_x_187:
[----:B------:R-:W-:Y:S05]  /*09c0*/  BSYNC.RECONVERGENT B1 ;  /* 0x0000000000017941 */ /* 0x000fea0003800200 */
.L_x_186:
[----:B------:R-:W-:Y:S04]  /*09d0*/  BSSY.RECONVERGENT B1, `(.L_x_188) ;  /* 0x0000010000017945 */ /* 0x000fe80003800200 */
[----:B------:R-:W-:Y:S05]  /*09e0*/  @P0 BRA `(.L_x_189) ;  /* 0x0000000000380947 */ /* 0x000fea0003800000 */
[----:B0-----:R-:W0:Y:S08]  /*09f0*/  LDC.64 R2, c[0x0][0x398] ;  /* 0x0000e600ff027b82 */ /* 0x001e300000000a00 */
[----:B------:R-:W1:Y:S01]  /*0a00*/  LDC.64 R12, c[0x0][0x390] ;  /* 0x0000e400ff0c7b82 */ /* 0x000e620000000a00 */
[----:B0-----:R-:W-:-:S04]  /*0a10*/  IMAD R3, R6, R3, -R3 ;  /* 0x0000000306037224 */ /* 0x001fc800078e0a03 */
[----:B------:R-:W-:-:S04]  /*0a20*/  IMAD.IADD R3, R4, 0x1, R3 ;  /* 0x0000000104037824 */ /* 0x000fc800078e0203 */
[----:B------:R-:W-:-:S05]  /*0a30*/  IMAD R5, R3, R2, R5 ;  /* 0x0000000203057224 */ /* 0x000fca00078e0205 */
[----:B-1----:R-:W-:-:S04]  /*0a40*/  IADD3 R2, P0, PT, R5, R12, RZ ;  /* 0x0000000c05027210 */ /* 0x002fc80007f1e0ff */
[----:B------:R-:W-:-:S05]  /*0a50*/  LEA.HI.X.SX32 R3, R5, R13, 0x1, P0 ;  /* 0x0000000d05037211 */ /* 0x000fca00000f0eff */
[----:B------:R-:W2:Y:S02]  /*0a60*/  LDG.E.U8 R2, desc[UR6][R2.64] ;  /* 0x0000000602027981 */ /* 0x000ea4000c1e1100 */
[----:B--2---:R-:W-:-:S13]  /*0a70*/  ISETP.NE.AND P0, PT, R2, RZ, PT ;  /* 0x000000ff0200720c */ /* 0x004fda0003f05270 */
[----:B------:R-:W-:Y:S05]  /*0a80*/  @P0 BRA `(.L_x_189) ;  /* 0x0000000000100947 */ /* 0x000fea0003800000 */
[----:B------:R-:W0:Y:S01]  /*0a90*/  LDC.64 R2, c[0x0][0x380] ;  /* 0x0000e000ff027b82 */ /* 0x000e220000000a00 */
[----:B------:R-:W-:-:S04]  /*0aa0*/  IMAD R5, R5, 0x3, RZ ;  /* 0x0000000305057824 */ /* 0x000fc800078e02ff */
[----:B0-----:R-:W-:-:S05]  /*0ab0*/  IMAD.WIDE R2, R5, 0x4, R2 ;  /* 0x0000000405027825 */ /* 0x001fca00078e0202 */
[----:B------:R1:W5:Y:S02]  /*0ac0*/  LDG.E R11, desc[UR6][R2.64+0x8] ;  /* 0x00000806020b7981 */ /* 0x000364000c1e1900 */
.L_x_189:
[----:B------:R-:W-:Y:S05]  /*0ad0*/  BSYNC.RECONVERGENT B1 ;  /* 0x0000000000017941 */ /* 0x000fea0003800200 */
.L_x_188:
[----:B-----5:R-:W-:-:S04]  /*0ae0*/  FADD R11, -R11, R0 ;  /* 0x000000000b0b7221 */ /* 0x020fc80000000100 */
[----:B------:R-:W-:-:S07]  /*0af0*/  FFMA R8, R11, 8, R8 ;  /* 0x410000000b087823 */ /* 0x000fce0000000008 */
.L_x_185:
[----:B------:R-:W-:Y:S05]  /*0b00*/  BSYNC.RECONVERGENT B0 ;  /* 0x0000000000007941 */ /* 0x000fea0003800200 */
.L_x_184:
[----:B01----:R-:W0:Y:S02]  /*0b10*/  LDC.64 R2, c[0x0][0x388] ;  /* 0x0000e200ff027b82 */ /* 0x003e240000000a00 */
[----:B0-----:R-:W-:-:S05]  /*0b20*/  IMAD.WIDE R2, R7, 0x4, R2 ;  /* 0x0000000407027825 */ /* 0x001fca00078e0202 */
[----:B------:R-:W-:Y:S01]  /*0b30*/  STG.E desc[UR6][R2.64], R8 ;  /* 0x0000000802007986 */ /* 0x000fe2000c101906 */
[----:B------:R-:W-:Y:S05]  /*0b40*/  EXIT ;  /* 0x000000000000794d */ /* 0x000fea0003800000 */
        .weak           $__internal_6_$__cuda_sm3x_div_rn_noftz_f32_slowpath
        .type           $__internal_6_$__cuda_sm3x_div_rn_noftz_f32_slowpath,@function
        .size           $__internal_6_$__cuda_sm3x_div_rn_noftz_f32_slowpath,(.L_x_209 - $__internal_6_$__cuda_sm3x_div_rn_noftz_f32_slowpath)
$__internal_6_$__cuda_sm3x_div_rn_noftz_f32_slowpath:
        /* <DEDUP_REMOVED lines=12> */
[----:B------:R-:W-:-:S05]  /*0c10*/  HFMA2 R10, -RZ, RZ, 1.515625, 0 ;  /* 0x3e100000ff0a7431 */ /* 0x000fca00000001ff */
        /* <DEDUP_REMOVED lines=15> */
.L_x_192:
[----:B------:R-:W-:Y:S05]  /*0d10*/  BSYNC.RELIABLE B3 ;  /* 0x0000000000037941 */ /* 0x000fea0003800100 */
.L_x_191:
        /* <DEDUP_REMOVED lines=34> */
[----:B------:R-:W-:Y:S01]  /*0f40*/  IADD3 R12, PT, PT, R14, 0x20, RZ ;  /* 0x000000200e0c7810 */ /* 0x000fe20007ffe0ff */
[----:B------:R-:W-:Y:S01]  /*0f50*/  IMAD.MOV R13, RZ, RZ, -R14 ;  /* 0x000000ffff0d7224 */ /* 0x000fe200078e0a0e */
        /* <DEDUP_REMOVED lines=14> */
.L_x_199:
[----:B------:R-:W-:-:S04]  /*1040*/  LOP3.LUT R0, R0, 0x80000000, RZ, 0xc0, !PT ;  /* 0x8000000000007812 */ /* 0x000fc800078ec0ff */
[----:B------:R-:W-:Y:S01]  /*1050*/  LOP3.LUT R0, R0, 0x7f800000, RZ, 0xfc, !PT ;  /* 0x7f80000000007812 */ /* 0x000fe200078efcff */
[----:B------:R-:W-:Y:S06]  /*1060*/  BRA `(.L_x_200) ;  /* 0x0000000000047947 */ /* 0x000fec0003800000 */
.L_x_198:
[----:B------:R-:W-:-:S07]  /*1070*/  IMAD R0, R10, 0x800000, R0 ;  /* 0x008000000a007824 */ /* 0x000fce00078e0200 */
.L_x_200:
[----:B------:R-:W-:Y:S05]  /*1080*/  BSYNC.RECONVERGENT B3 ;  /* 0x0000000000037941 */ /* 0x000fea0003800200 */
.L_x_197:
[----:B------:R-:W-:Y:S05]  /*1090*/  BRA `(.L_x_201) ;  /* 0x0000000000207947 */ /* 0x000fea0003800000 */
.L_x_196:
[----:B------:R-:W-:-:S04]  /*10a0*/  LOP3.LUT R0, R10, 0x80000000, R3, 0x48, !PT ;  /* 0x800000000a007812 */ /* 0x000fc800078e4803 */
[----:B------:R-:W-:Y:S01]  /*10b0*/  LOP3.LUT R0, R0, 0x7f800000, RZ, 0xfc, !PT ;  /* 0x7f80000000007812 */ /* 0x000fe200078efcff */
[----:B------:R-:W-:Y:S06]  /*10c0*/  BRA `(.L_x_201) ;  /* 0x0000000000147947 */ /* 0x000fec0003800000 */
.L_x_195:
[----:B------:R-:W-:Y:S01]  /*10d0*/  LOP3.LUT R0, R10, 0x80000000, R3, 0x48, !PT ;  /* 0x800000000a007812 */ /* 0x000fe200078e4803 */
[----:B------:R-:W-:Y:S06]  /*10e0*/  BRA `(.L_x_201) ;  /* 0x00000000000c7947 */ /* 0x000fec0003800000 */
.L_x_194:
[----:B------:R-:W0:Y:S01]  /*10f0*/  MUFU.RSQ R0, -QNAN ;  /* 0xffc0000000007908 */ /* 0x000e220000001400 */
[----:B------:R-:W-:Y:S05]  /*1100*/  BRA `(.L_x_201) ;  /* 0x0000000000047947 */ /* 0x000fea0003800000 */
.L_x_193:
[----:B------:R-:W-:-:S07]  /*1110*/  FADD.FTZ R0, R0, 0.140625 ;  /* 0x3e10000000007421 */ /* 0x000fce0000010000 */
.L_x_201:
[----:B------:R-:W-:Y:S05]  /*1120*/  BSYNC.RECONVERGENT B1 ;  /* 0x0000000000017941 */ /* 0x000fea0003800200 */
.L_x_190:
[----:B------:R-:W-:-:S04]  /*1130*/  IMAD.MOV.U32 R3, RZ, RZ, 0x0 ;  /* 0x00000000ff037424 */ /* 0x000fc800078e00ff */
[----:B0-----:R-:W-:Y:S05]  /*1140*/  RET.REL.NODEC R2 `(_Z23computeDivergenceKernelPfS_Phiii) ;  /* 0xffffffec02ac7950 */ /* 0x001fea0003c3ffff */
.L_x_202:
        /* <DEDUP_REMOVED lines=11> */
.L_x_209:


//--------------------- .nv.shared.reserved.0     --------------------------
	.section	.nv.shared.reserved.0,"aw",@nobits
	.weak		__nv_reservedSMEM_offset_0_alias
	.size		__nv_reservedSMEM_offset_0_alias, 0, 64
	.other		__nv_reservedSMEM_offset_0_alias,@"STO_CUDA_RESERVED_SHARED STV_DEFAULT"
__nv_reservedSMEM_offset_0_alias:
	.zero		0
	.zero		64


//--------------------- .nv.constant0._Z20advectVelocityKernelPfS_Phiiif --------------------------
	.section	.nv.constant0._Z20advectVelocityKernelPfS_Phiiif,"a",@progbits
	.sectionflags	@""
	.align	4
.nv.constant0._Z20advectVelocityKernelPfS_Phiiif:
	.zero		936


//--------------------- .nv.constant0._Z20applyDampeningKernelPfPhiiif --------------------------
	.section	.nv.constant0._Z20applyDampeningKernelPfPhiiif,"a",@progbits
	.sectionflags	@""
	.align	4
.nv.constant0._Z20applyDampeningKernelPfPhiiif:
	.zero		928


//--------------------- .nv.constant0._Z18addFanForcesKernelPfPhP6float3S2_iiii --------------------------
	.section	.nv.constant0._Z18addFanForcesKernelPfPhP6float3S2_iiii,"a",@progbits
	.sectionflags	@""
	.align	4
.nv.constant0._Z18addFanForcesKernelPfPhP6float3S2_iiii:
	.zero		944


//--------------------- .nv.constant0._Z21computeResidualKernelPfS_S_Phiii --------------------------
	.section	.nv.constant0._Z21computeResidualKernelPfS_S_Phiii,"a",@progbits
	.sectionflags	@""
	.align	4
.nv.constant0._Z21computeResidualKernelPfS_S_Phiii:
	.zero		940


//--------------------- .nv.constant0._Z30subtractPressureGradientKernelPfS_Phiiif --------------------------
	.section	.nv.constant0._Z30subtractPressureGradientKernelPfS_Phiiif,"a",@progbits
	.sectionflags	@""
	.align	4
.nv.constant0._Z30subtractPressureGradientKernelPfS_Phiiif:
	.zero		936


//--------------------- .nv.constant0._Z22pressureJacobianKernelPfS_S_Phiiif --------------------------
	.section	.nv.constant0._Z22pressureJacobianKernelPfS_S_Phiiif,"a",@progbits
	.sectionflags	@""
	.align	4
.nv.constant0._Z22pressureJacobianKernelPfS_S_Phiiif:
	.zero		944


//--------------------- .nv.constant0._Z23computeDivergenceKernelPfS_Phiii --------------------------
	.section	.nv.constant0._Z23computeDivergenceKernelPfS_Phiii,"a",@progbits
	.sectionflags	@""
	.align	4
.nv.constant0._Z23computeDivergenceKernelPfS_Phiii:
	.zero		932


//--------------------- SYMBOLS --------------------------

	.type		.nv.reservedSmem.offset0,@object
	.size		.nv.reservedSmem.offset0,0x4
